//
// Generated by NVIDIA NVVM Compiler
//
// Compiler Build ID: CL-36424714
// Cuda compilation tools, release 13.0, V13.0.88
// Based on NVVM 20.0.0
//

.version 9.0
.target sm_100
.address_size 64

	// .globl	_Z6gpu_njiPdS_PP4nodeS1_
.extern .func  (.param .b32 func_retval0) vprintf
(
	.param .b64 vprintf_param_0,
	.param .b64 vprintf_param_1
)
;
// _ZZ6gpu_njiPdS_PP4nodeS1_E9min_index has been demoted
// _ZZ6gpu_njiPdS_PP4nodeS1_E9max_index has been demoted
// _ZZ6gpu_njiPdS_PP4nodeS1_E8delta_ij has been demoted
// _ZZ6gpu_njiPdS_PP4nodeS1_E13limb_length_i has been demoted
// _ZZ6gpu_njiPdS_PP4nodeS1_E13limb_length_j has been demoted
// _ZZ6gpu_njiPdS_PP4nodeS1_E10D_star_mat has been demoted
.global .align 1 .b8 $str[17] = {69, 110, 116, 101, 114, 101, 100, 32, 116, 104, 101, 32, 71, 80, 85, 10};

.visible .entry _Z6gpu_njiPdS_PP4nodeS1_(
	.param .u32 _Z6gpu_njiPdS_PP4nodeS1__param_0,
	.param .u64 .ptr .align 1 _Z6gpu_njiPdS_PP4nodeS1__param_1,
	.param .u64 .ptr .align 1 _Z6gpu_njiPdS_PP4nodeS1__param_2,
	.param .u64 .ptr .align 1 _Z6gpu_njiPdS_PP4nodeS1__param_3,
	.param .u64 .ptr .align 1 _Z6gpu_njiPdS_PP4nodeS1__param_4
)
{
	.reg .pred 	%p<80>;
	.reg .b32 	%r<221>;
	.reg .b64 	%rd<74>;
	.reg .b64 	%fd<290>;
	// demoted variable
	.shared .align 4 .u32 _ZZ6gpu_njiPdS_PP4nodeS1_E9min_index;
	// demoted variable
	.shared .align 4 .u32 _ZZ6gpu_njiPdS_PP4nodeS1_E9max_index;
	// demoted variable
	.shared .align 8 .f64 _ZZ6gpu_njiPdS_PP4nodeS1_E8delta_ij;
	// demoted variable
	.shared .align 8 .f64 _ZZ6gpu_njiPdS_PP4nodeS1_E13limb_length_i;
	// demoted variable
	.shared .align 8 .f64 _ZZ6gpu_njiPdS_PP4nodeS1_E13limb_length_j;
	// demoted variable
	.shared .align 8 .b8 _ZZ6gpu_njiPdS_PP4nodeS1_E10D_star_mat[512];
	ld.param.u32 	%r120, [_Z6gpu_njiPdS_PP4nodeS1__param_0];
	ld.param.u64 	%rd21, [_Z6gpu_njiPdS_PP4nodeS1__param_1];
	ld.param.u64 	%rd22, [_Z6gpu_njiPdS_PP4nodeS1__param_2];
	ld.param.u64 	%rd19, [_Z6gpu_njiPdS_PP4nodeS1__param_3];
	ld.param.u64 	%rd20, [_Z6gpu_njiPdS_PP4nodeS1__param_4];
	cvta.to.global.u64 	%rd1, %rd21;
	cvta.to.global.u64 	%rd2, %rd22;
	mov.u32 	%r121, %ctaid.x;
	mov.u32 	%r122, %ntid.x;
	mul.lo.s32 	%r1, %r121, %r122;
	mov.u32 	%r2, %tid.x;
	add.s32 	%r3, %r1, %r2;
	setp.ne.s32 	%p1, %r3, 0;
	@%p1 bra 	$L__BB0_2;
	mov.u64 	%rd23, $str;
	cvta.global.u64 	%rd24, %rd23;
	{ // callseq 0, 0
	.param .b64 param0;
	st.param.b64 	[param0], %rd24;
	.param .b64 param1;
	st.param.b64 	[param1], 0;
	.param .b32 retval0;
	call.uni (retval0), 
	vprintf, 
	(
	param0, 
	param1
	);
	ld.param.b32 	%r123, [retval0];
	} // callseq 0
$L__BB0_2:
	setp.lt.s32 	%p2, %r120, 3;
	@%p2 bra 	$L__BB0_123;
	cvta.to.global.u64 	%rd3, %rd19;
	cvta.to.global.u64 	%rd4, %rd20;
	mul.wide.s32 	%rd25, %r3, 8;
	add.s64 	%rd5, %rd1, %rd25;
	add.s64 	%rd6, %rd2, %rd25;
	mul.lo.s32 	%r4, %r3, %r120;
	shl.b32 	%r127, %r3, 4;
	mov.u32 	%r128, _ZZ6gpu_njiPdS_PP4nodeS1_E10D_star_mat;
	add.s32 	%r5, %r128, %r127;
	add.s32 	%r6, %r3, 1;
	and.b32  	%r7, %r120, 7;
	add.s32 	%r8, %r7, -1;
	and.b32  	%r9, %r120, 3;
	add.s32 	%r10, %r9, -1;
	not.b32 	%r129, %r1;
	add.s32 	%r130, %r120, %r129;
	sub.s32 	%r131, %r130, %r2;
	sub.s32 	%r132, %r120, %r3;
	add.s32 	%r11, %r132, -2;
	and.b32  	%r12, %r120, 2147483640;
	and.b32  	%r13, %r120, 1;
	and.b32  	%r14, %r131, 3;
	mul.wide.s32 	%rd7, %r4, 8;
	add.s64 	%rd8, %rd5, %rd7;
	add.s32 	%r15, %r3, 2;
	add.s32 	%r16, %r3, 3;
	cvt.rn.f64.s32 	%fd1, %r16;
	add.s32 	%r17, %r3, 4;
	add.s32 	%r18, %r120, -3;
	neg.s32 	%r19, %r12;
	mov.b32 	%r162, 0;
$L__BB0_4:
	setp.ge.s32 	%p3, %r3, %r120;
	sub.s32 	%r23, %r120, %r162;
	@%p3 bra 	$L__BB0_48;
	ld.global.f64 	%fd102, [%rd5];
	setp.eq.f64 	%p4, %fd102, 0dBFF0000000000000;
	@%p4 bra 	$L__BB0_47;
	setp.lt.u32 	%p5, %r120, 8;
	mov.f64 	%fd228, 0d0000000000000000;
	mov.b32 	%r167, 0;
	@%p5 bra 	$L__BB0_25;
	add.s64 	%rd73, %rd1, 32;
	mov.f64 	%fd228, 0d0000000000000000;
	mov.u32 	%r165, %r19;
$L__BB0_8:
	.pragma "nounroll";
	ld.global.f64 	%fd106, [%rd73+-32];
	setp.eq.f64 	%p6, %fd106, 0dBFF0000000000000;
	@%p6 bra 	$L__BB0_10;
	add.s64 	%rd27, %rd73, %rd7;
	ld.global.f64 	%fd107, [%rd27+-32];
	add.f64 	%fd228, %fd228, %fd107;
$L__BB0_10:
	ld.global.f64 	%fd108, [%rd73+-24];
	setp.eq.f64 	%p7, %fd108, 0dBFF0000000000000;
	@%p7 bra 	$L__BB0_12;
	add.s64 	%rd28, %rd73, %rd7;
	ld.global.f64 	%fd109, [%rd28+-24];
	add.f64 	%fd228, %fd228, %fd109;
$L__BB0_12:
	ld.global.f64 	%fd110, [%rd73+-16];
	setp.eq.f64 	%p8, %fd110, 0dBFF0000000000000;
	@%p8 bra 	$L__BB0_14;
	add.s64 	%rd29, %rd73, %rd7;
	ld.global.f64 	%fd111, [%rd29+-16];
	add.f64 	%fd228, %fd228, %fd111;
$L__BB0_14:
	ld.global.f64 	%fd112, [%rd73+-8];
	setp.eq.f64 	%p9, %fd112, 0dBFF0000000000000;
	@%p9 bra 	$L__BB0_16;
	add.s64 	%rd30, %rd73, %rd7;
	ld.global.f64 	%fd113, [%rd30+-8];
	add.f64 	%fd228, %fd228, %fd113;
$L__BB0_16:
	ld.global.f64 	%fd114, [%rd73];
	setp.eq.f64 	%p10, %fd114, 0dBFF0000000000000;
	@%p10 bra 	$L__BB0_18;
	add.s64 	%rd31, %rd73, %rd7;
	ld.global.f64 	%fd115, [%rd31];
	add.f64 	%fd228, %fd228, %fd115;
$L__BB0_18:
	ld.global.f64 	%fd116, [%rd73+8];
	setp.eq.f64 	%p11, %fd116, 0dBFF0000000000000;
	@%p11 bra 	$L__BB0_20;
	add.s64 	%rd32, %rd73, %rd7;
	ld.global.f64 	%fd117, [%rd32+8];
	add.f64 	%fd228, %fd228, %fd117;
$L__BB0_20:
	ld.global.f64 	%fd118, [%rd73+16];
	setp.eq.f64 	%p12, %fd118, 0dBFF0000000000000;
	@%p12 bra 	$L__BB0_22;
	add.s64 	%rd33, %rd73, %rd7;
	ld.global.f64 	%fd119, [%rd33+16];
	add.f64 	%fd228, %fd228, %fd119;
$L__BB0_22:
	ld.global.f64 	%fd120, [%rd73+24];
	setp.eq.f64 	%p13, %fd120, 0dBFF0000000000000;
	@%p13 bra 	$L__BB0_24;
	add.s64 	%rd34, %rd73, %rd7;
	ld.global.f64 	%fd121, [%rd34+24];
	add.f64 	%fd228, %fd228, %fd121;
$L__BB0_24:
	add.s32 	%r165, %r165, 8;
	add.s64 	%rd73, %rd73, 64;
	setp.ne.s32 	%p14, %r165, 0;
	mov.u32 	%r167, %r12;
	@%p14 bra 	$L__BB0_8;
$L__BB0_25:
	setp.eq.s32 	%p15, %r7, 0;
	@%p15 bra 	$L__BB0_46;
	setp.lt.u32 	%p16, %r8, 3;
	@%p16 bra 	$L__BB0_36;
	mul.wide.u32 	%rd35, %r167, 8;
	add.s64 	%rd12, %rd1, %rd35;
	ld.global.f64 	%fd123, [%rd12];
	setp.eq.f64 	%p17, %fd123, 0dBFF0000000000000;
	@%p17 bra 	$L__BB0_29;
	mul.wide.s32 	%rd36, %r4, 8;
	add.s64 	%rd37, %rd12, %rd36;
	ld.global.f64 	%fd124, [%rd37];
	add.f64 	%fd228, %fd228, %fd124;
$L__BB0_29:
	ld.global.f64 	%fd125, [%rd12+8];
	setp.eq.f64 	%p18, %fd125, 0dBFF0000000000000;
	add.s64 	%rd13, %rd12, %rd7;
	@%p18 bra 	$L__BB0_31;
	ld.global.f64 	%fd126, [%rd13+8];
	add.f64 	%fd228, %fd228, %fd126;
$L__BB0_31:
	ld.global.f64 	%fd127, [%rd12+16];
	setp.eq.f64 	%p19, %fd127, 0dBFF0000000000000;
	@%p19 bra 	$L__BB0_33;
	ld.global.f64 	%fd128, [%rd13+16];
	add.f64 	%fd228, %fd228, %fd128;
$L__BB0_33:
	ld.global.f64 	%fd129, [%rd12+24];
	setp.eq.f64 	%p20, %fd129, 0dBFF0000000000000;
	@%p20 bra 	$L__BB0_35;
	ld.global.f64 	%fd130, [%rd13+24];
	add.f64 	%fd228, %fd228, %fd130;
$L__BB0_35:
	add.s32 	%r167, %r167, 4;
$L__BB0_36:
	setp.eq.s32 	%p21, %r9, 0;
	@%p21 bra 	$L__BB0_46;
	setp.eq.s32 	%p22, %r10, 0;
	@%p22 bra 	$L__BB0_43;
	mul.wide.u32 	%rd38, %r167, 8;
	add.s64 	%rd14, %rd1, %rd38;
	ld.global.f64 	%fd132, [%rd14];
	setp.eq.f64 	%p23, %fd132, 0dBFF0000000000000;
	@%p23 bra 	$L__BB0_40;
	mul.wide.s32 	%rd39, %r4, 8;
	add.s64 	%rd40, %rd14, %rd39;
	ld.global.f64 	%fd133, [%rd40];
	add.f64 	%fd228, %fd228, %fd133;
$L__BB0_40:
	ld.global.f64 	%fd134, [%rd14+8];
	setp.eq.f64 	%p24, %fd134, 0dBFF0000000000000;
	@%p24 bra 	$L__BB0_42;
	add.s64 	%rd41, %rd14, %rd7;
	ld.global.f64 	%fd135, [%rd41+8];
	add.f64 	%fd228, %fd228, %fd135;
$L__BB0_42:
	add.s32 	%r167, %r167, 2;
$L__BB0_43:
	setp.eq.s32 	%p25, %r13, 0;
	@%p25 bra 	$L__BB0_46;
	mul.wide.u32 	%rd42, %r167, 8;
	add.s64 	%rd15, %rd1, %rd42;
	ld.global.f64 	%fd136, [%rd15];
	setp.eq.f64 	%p26, %fd136, 0dBFF0000000000000;
	@%p26 bra 	$L__BB0_46;
	mul.wide.s32 	%rd43, %r4, 8;
	add.s64 	%rd44, %rd15, %rd43;
	ld.global.f64 	%fd137, [%rd44];
	add.f64 	%fd228, %fd228, %fd137;
$L__BB0_46:
	st.global.f64 	[%rd6], %fd228;
	bra.uni 	$L__BB0_48;
$L__BB0_47:
	mov.b64 	%rd26, -4616189618054758400;
	st.global.u64 	[%rd6], %rd26;
$L__BB0_48:
	bar.sync 	0;
	@%p3 bra 	$L__BB0_76;
	setp.ge.s32 	%p28, %r6, %r120;
	mov.b64 	%rd45, 4666723172467343360;
	st.shared.u64 	[%r5], %rd45;
	ld.global.f64 	%fd138, [%rd5];
	setp.eq.f64 	%p29, %fd138, 0dBFF0000000000000;
	or.pred  	%p30, %p29, %p28;
	@%p30 bra 	$L__BB0_76;
	setp.eq.s32 	%p31, %r14, 0;
	add.s32 	%r134, %r23, -2;
	cvt.rn.f64.s32 	%fd39, %r134;
	mov.f64 	%fd263, 0d40C3880000000000;
	mov.f64 	%fd226, 0d40C3880000000000;
	mov.u32 	%r169, %r6;
	@%p31 bra 	$L__BB0_62;
	ld.global.f64 	%fd141, [%rd5+8];
	setp.eq.f64 	%p32, %fd141, 0dBFF0000000000000;
	mov.f64 	%fd263, %fd226;
	@%p32 bra 	$L__BB0_54;
	ld.global.f64 	%fd143, [%rd8+8];
	mul.f64 	%fd144, %fd143, %fd39;
	ld.global.f64 	%fd145, [%rd6];
	sub.f64 	%fd146, %fd144, %fd145;
	ld.global.f64 	%fd147, [%rd6+8];
	sub.f64 	%fd40, %fd146, %fd147;
	setp.geu.f64 	%p33, %fd40, 0d40C3880000000000;
	@%p33 bra 	$L__BB0_54;
	st.shared.f64 	[%r5], %fd40;
	cvt.rn.f64.s32 	%fd148, %r6;
	st.shared.f64 	[%r5+8], %fd148;
	mov.f64 	%fd263, %fd40;
$L__BB0_54:
	setp.eq.s32 	%p34, %r14, 1;
	mov.u32 	%r169, %r15;
	@%p34 bra 	$L__BB0_62;
	ld.global.f64 	%fd149, [%rd5+16];
	setp.eq.f64 	%p35, %fd149, 0dBFF0000000000000;
	@%p35 bra 	$L__BB0_58;
	ld.global.f64 	%fd150, [%rd8+16];
	mul.f64 	%fd151, %fd150, %fd39;
	ld.global.f64 	%fd152, [%rd6];
	sub.f64 	%fd153, %fd151, %fd152;
	ld.global.f64 	%fd154, [%rd6+16];
	sub.f64 	%fd42, %fd153, %fd154;
	setp.geu.f64 	%p36, %fd42, %fd263;
	@%p36 bra 	$L__BB0_58;
	st.shared.f64 	[%r5], %fd42;
	cvt.rn.f64.s32 	%fd155, %r15;
	st.shared.f64 	[%r5+8], %fd155;
	mov.f64 	%fd263, %fd42;
$L__BB0_58:
	setp.eq.s32 	%p37, %r14, 2;
	mov.u32 	%r169, %r16;
	@%p37 bra 	$L__BB0_62;
	ld.global.f64 	%fd156, [%rd5+24];
	setp.eq.f64 	%p38, %fd156, 0dBFF0000000000000;
	mov.u32 	%r169, %r17;
	@%p38 bra 	$L__BB0_62;
	ld.global.f64 	%fd157, [%rd8+24];
	mul.f64 	%fd158, %fd157, %fd39;
	ld.global.f64 	%fd159, [%rd6];
	sub.f64 	%fd160, %fd158, %fd159;
	ld.global.f64 	%fd161, [%rd6+24];
	sub.f64 	%fd44, %fd160, %fd161;
	setp.geu.f64 	%p39, %fd44, %fd263;
	mov.u32 	%r169, %r17;
	@%p39 bra 	$L__BB0_62;
	st.shared.f64 	[%r5], %fd44;
	st.shared.f64 	[%r5+8], %fd1;
	mov.f64 	%fd263, %fd44;
	mov.u32 	%r169, %r17;
$L__BB0_62:
	setp.lt.u32 	%p40, %r11, 3;
	@%p40 bra 	$L__BB0_76;
$L__BB0_63:
	mul.wide.s32 	%rd46, %r169, 8;
	add.s64 	%rd16, %rd1, %rd46;
	ld.global.f64 	%fd162, [%rd16];
	setp.eq.f64 	%p41, %fd162, 0dBFF0000000000000;
	add.s64 	%rd17, %rd2, %rd46;
	@%p41 bra 	$L__BB0_66;
	add.s64 	%rd47, %rd16, %rd7;
	ld.global.f64 	%fd163, [%rd47];
	mul.f64 	%fd164, %fd163, %fd39;
	ld.global.f64 	%fd165, [%rd6];
	sub.f64 	%fd166, %fd164, %fd165;
	ld.global.f64 	%fd167, [%rd17];
	sub.f64 	%fd50, %fd166, %fd167;
	setp.geu.f64 	%p42, %fd50, %fd263;
	@%p42 bra 	$L__BB0_66;
	st.shared.f64 	[%r5], %fd50;
	cvt.rn.f64.s32 	%fd168, %r169;
	st.shared.f64 	[%r5+8], %fd168;
	mov.f64 	%fd263, %fd50;
$L__BB0_66:
	ld.global.f64 	%fd169, [%rd16+8];
	setp.eq.f64 	%p43, %fd169, 0dBFF0000000000000;
	add.s64 	%rd18, %rd16, %rd7;
	@%p43 bra 	$L__BB0_69;
	ld.global.f64 	%fd170, [%rd18+8];
	mul.f64 	%fd171, %fd170, %fd39;
	ld.global.f64 	%fd172, [%rd6];
	sub.f64 	%fd173, %fd171, %fd172;
	ld.global.f64 	%fd174, [%rd17+8];
	sub.f64 	%fd55, %fd173, %fd174;
	setp.geu.f64 	%p44, %fd55, %fd263;
	@%p44 bra 	$L__BB0_69;
	st.shared.f64 	[%r5], %fd55;
	add.s32 	%r135, %r169, 1;
	cvt.rn.f64.s32 	%fd175, %r135;
	st.shared.f64 	[%r5+8], %fd175;
	mov.f64 	%fd263, %fd55;
$L__BB0_69:
	ld.global.f64 	%fd176, [%rd16+16];
	setp.eq.f64 	%p45, %fd176, 0dBFF0000000000000;
	@%p45 bra 	$L__BB0_72;
	ld.global.f64 	%fd177, [%rd18+16];
	mul.f64 	%fd178, %fd177, %fd39;
	ld.global.f64 	%fd179, [%rd6];
	sub.f64 	%fd180, %fd178, %fd179;
	ld.global.f64 	%fd181, [%rd17+16];
	sub.f64 	%fd60, %fd180, %fd181;
	setp.geu.f64 	%p46, %fd60, %fd263;
	@%p46 bra 	$L__BB0_72;
	st.shared.f64 	[%r5], %fd60;
	add.s32 	%r136, %r169, 2;
	cvt.rn.f64.s32 	%fd182, %r136;
	st.shared.f64 	[%r5+8], %fd182;
	mov.f64 	%fd263, %fd60;
$L__BB0_72:
	ld.global.f64 	%fd183, [%rd16+24];
	setp.eq.f64 	%p47, %fd183, 0dBFF0000000000000;
	@%p47 bra 	$L__BB0_75;
	ld.global.f64 	%fd184, [%rd18+24];
	mul.f64 	%fd185, %fd184, %fd39;
	ld.global.f64 	%fd186, [%rd6];
	sub.f64 	%fd187, %fd185, %fd186;
	ld.global.f64 	%fd188, [%rd17+24];
	sub.f64 	%fd65, %fd187, %fd188;
	setp.geu.f64 	%p48, %fd65, %fd263;
	@%p48 bra 	$L__BB0_75;
	st.shared.f64 	[%r5], %fd65;
	add.s32 	%r137, %r169, 3;
	cvt.rn.f64.s32 	%fd189, %r137;
	st.shared.f64 	[%r5+8], %fd189;
	mov.f64 	%fd263, %fd65;
$L__BB0_75:
	add.s32 	%r169, %r169, 4;
	setp.lt.s32 	%p49, %r169, %r120;
	@%p49 bra 	$L__BB0_63;
$L__BB0_76:
	setp.ne.s32 	%p50, %r3, 0;
	bar.sync 	0;
	@%p50 bra 	$L__BB0_118;
	setp.lt.u32 	%p51, %r120, 8;
	mov.b32 	%r205, 0;
	mov.f64 	%fd273, 0d40C3880000000000;
	@%p51 bra 	$L__BB0_96;
	mov.b32 	%r171, 0;
	mov.f64 	%fd273, 0d40C3880000000000;
$L__BB0_79:
	.pragma "nounroll";
	shl.b32 	%r141, %r171, 4;
	mov.u32 	%r142, _ZZ6gpu_njiPdS_PP4nodeS1_E10D_star_mat;
	add.s32 	%r37, %r142, %r141;
	ld.shared.f64 	%fd71, [%r37];
	setp.geu.f64 	%p52, %fd71, %fd273;
	@%p52 bra 	$L__BB0_81;
	ld.shared.f64 	%fd192, [%r37+8];
	cvt.rzi.s32.f64 	%r175, %fd192;
	mov.u32 	%r174, %r171;
	mov.f64 	%fd273, %fd71;
$L__BB0_81:
	ld.shared.f64 	%fd73, [%r37+16];
	setp.geu.f64 	%p53, %fd73, %fd273;
	@%p53 bra 	$L__BB0_83;
	add.s32 	%r174, %r171, 1;
	ld.shared.f64 	%fd193, [%r37+24];
	cvt.rzi.s32.f64 	%r175, %fd193;
	mov.f64 	%fd273, %fd73;
$L__BB0_83:
	ld.shared.f64 	%fd75, [%r37+32];
	setp.geu.f64 	%p54, %fd75, %fd273;
	@%p54 bra 	$L__BB0_85;
	add.s32 	%r174, %r171, 2;
	ld.shared.f64 	%fd194, [%r37+40];
	cvt.rzi.s32.f64 	%r175, %fd194;
	mov.f64 	%fd273, %fd75;
$L__BB0_85:
	ld.shared.f64 	%fd77, [%r37+48];
	setp.geu.f64 	%p55, %fd77, %fd273;
	@%p55 bra 	$L__BB0_87;
	add.s32 	%r174, %r171, 3;
	ld.shared.f64 	%fd195, [%r37+56];
	cvt.rzi.s32.f64 	%r175, %fd195;
	mov.f64 	%fd273, %fd77;
$L__BB0_87:
	ld.shared.f64 	%fd79, [%r37+64];
	setp.geu.f64 	%p56, %fd79, %fd273;
	@%p56 bra 	$L__BB0_89;
	add.s32 	%r174, %r171, 4;
	ld.shared.f64 	%fd196, [%r37+72];
	cvt.rzi.s32.f64 	%r175, %fd196;
	mov.f64 	%fd273, %fd79;
$L__BB0_89:
	ld.shared.f64 	%fd81, [%r37+80];
	setp.geu.f64 	%p57, %fd81, %fd273;
	@%p57 bra 	$L__BB0_91;
	add.s32 	%r174, %r171, 5;
	ld.shared.f64 	%fd197, [%r37+88];
	cvt.rzi.s32.f64 	%r175, %fd197;
	mov.f64 	%fd273, %fd81;
$L__BB0_91:
	ld.shared.f64 	%fd83, [%r37+96];
	setp.geu.f64 	%p58, %fd83, %fd273;
	@%p58 bra 	$L__BB0_93;
	add.s32 	%r174, %r171, 6;
	ld.shared.f64 	%fd198, [%r37+104];
	cvt.rzi.s32.f64 	%r175, %fd198;
	mov.f64 	%fd273, %fd83;
$L__BB0_93:
	ld.shared.f64 	%fd85, [%r37+112];
	setp.geu.f64 	%p59, %fd85, %fd273;
	@%p59 bra 	$L__BB0_95;
	add.s32 	%r174, %r171, 7;
	ld.shared.f64 	%fd199, [%r37+120];
	cvt.rzi.s32.f64 	%r175, %fd199;
	mov.f64 	%fd273, %fd85;
$L__BB0_95:
	add.s32 	%r171, %r171, 8;
	setp.ne.s32 	%p60, %r171, %r12;
	mov.u32 	%r205, %r12;
	@%p60 bra 	$L__BB0_79;
$L__BB0_96:
	setp.eq.s32 	%p61, %r7, 0;
	@%p61 bra 	$L__BB0_117;
	setp.lt.u32 	%p62, %r8, 3;
	@%p62 bra 	$L__BB0_107;
	shl.b32 	%r144, %r205, 4;
	mov.u32 	%r145, _ZZ6gpu_njiPdS_PP4nodeS1_E10D_star_mat;
	add.s32 	%r75, %r145, %r144;
	ld.shared.f64 	%fd88, [%r75];
	setp.geu.f64 	%p63, %fd88, %fd273;
	@%p63 bra 	$L__BB0_100;
	ld.shared.f64 	%fd200, [%r75+8];
	cvt.rzi.s32.f64 	%r175, %fd200;
	mov.u32 	%r174, %r205;
	mov.f64 	%fd273, %fd88;
$L__BB0_100:
	ld.shared.f64 	%fd90, [%r75+16];
	setp.geu.f64 	%p64, %fd90, %fd273;
	@%p64 bra 	$L__BB0_102;
	add.s32 	%r174, %r205, 1;
	ld.shared.f64 	%fd201, [%r75+24];
	cvt.rzi.s32.f64 	%r175, %fd201;
	mov.f64 	%fd273, %fd90;
$L__BB0_102:
	ld.shared.f64 	%fd92, [%r75+32];
	setp.geu.f64 	%p65, %fd92, %fd273;
	@%p65 bra 	$L__BB0_104;
	add.s32 	%r174, %r205, 2;
	ld.shared.f64 	%fd202, [%r75+40];
	cvt.rzi.s32.f64 	%r175, %fd202;
	mov.f64 	%fd273, %fd92;
$L__BB0_104:
	ld.shared.f64 	%fd94, [%r75+48];
	setp.geu.f64 	%p66, %fd94, %fd273;
	@%p66 bra 	$L__BB0_106;
	add.s32 	%r174, %r205, 3;
	ld.shared.f64 	%fd203, [%r75+56];
	cvt.rzi.s32.f64 	%r175, %fd203;
	mov.f64 	%fd273, %fd94;
$L__BB0_106:
	add.s32 	%r205, %r205, 4;
$L__BB0_107:
	setp.eq.s32 	%p67, %r9, 0;
	@%p67 bra 	$L__BB0_117;
	setp.eq.s32 	%p68, %r10, 0;
	@%p68 bra 	$L__BB0_114;
	shl.b32 	%r147, %r205, 4;
	mov.u32 	%r148, _ZZ6gpu_njiPdS_PP4nodeS1_E10D_star_mat;
	add.s32 	%r97, %r148, %r147;
	ld.shared.f64 	%fd97, [%r97];
	setp.geu.f64 	%p69, %fd97, %fd273;
	@%p69 bra 	$L__BB0_111;
	ld.shared.f64 	%fd204, [%r97+8];
	cvt.rzi.s32.f64 	%r175, %fd204;
	mov.u32 	%r174, %r205;
	mov.f64 	%fd273, %fd97;
$L__BB0_111:
	ld.shared.f64 	%fd99, [%r97+16];
	setp.geu.f64 	%p70, %fd99, %fd273;
	@%p70 bra 	$L__BB0_113;
	add.s32 	%r174, %r205, 1;
	ld.shared.f64 	%fd205, [%r97+24];
	cvt.rzi.s32.f64 	%r175, %fd205;
	mov.f64 	%fd273, %fd99;
$L__BB0_113:
	add.s32 	%r205, %r205, 2;
$L__BB0_114:
	setp.eq.s32 	%p71, %r13, 0;
	@%p71 bra 	$L__BB0_117;
	shl.b32 	%r149, %r205, 4;
	mov.u32 	%r150, _ZZ6gpu_njiPdS_PP4nodeS1_E10D_star_mat;
	add.s32 	%r111, %r150, %r149;
	ld.shared.f64 	%fd206, [%r111];
	setp.geu.f64 	%p72, %fd206, %fd273;
	@%p72 bra 	$L__BB0_117;
	ld.shared.f64 	%fd207, [%r111+8];
	cvt.rzi.s32.f64 	%r175, %fd207;
	mov.u32 	%r174, %r205;
$L__BB0_117:
	min.s32 	%r151, %r174, %r175;
	st.shared.u32 	[_ZZ6gpu_njiPdS_PP4nodeS1_E9min_index], %r151;
	max.s32 	%r152, %r174, %r175;
	st.shared.u32 	[_ZZ6gpu_njiPdS_PP4nodeS1_E9max_index], %r152;
	mul.wide.s32 	%rd48, %r151, 8;
	add.s64 	%rd49, %rd2, %rd48;
	ld.global.f64 	%fd208, [%rd49];
	mul.wide.s32 	%rd50, %r152, 8;
	add.s64 	%rd51, %rd2, %rd50;
	ld.global.f64 	%fd209, [%rd51];
	sub.f64 	%fd210, %fd208, %fd209;
	add.s32 	%r153, %r23, -2;
	cvt.rn.f64.s32 	%fd211, %r153;
	div.rn.f64 	%fd212, %fd210, %fd211;
	st.shared.f64 	[_ZZ6gpu_njiPdS_PP4nodeS1_E8delta_ij], %fd212;
	mad.lo.s32 	%r154, %r151, %r120, %r152;
	mul.wide.s32 	%rd52, %r154, 8;
	add.s64 	%rd53, %rd1, %rd52;
	ld.global.f64 	%fd213, [%rd53];
	add.f64 	%fd214, %fd213, %fd212;
	mul.f64 	%fd215, %fd214, 0d3FE0000000000000;
	st.shared.f64 	[_ZZ6gpu_njiPdS_PP4nodeS1_E13limb_length_i], %fd215;
	sub.f64 	%fd216, %fd213, %fd212;
	mul.f64 	%fd217, %fd216, 0d3FE0000000000000;
	st.shared.f64 	[_ZZ6gpu_njiPdS_PP4nodeS1_E13limb_length_j], %fd217;
$L__BB0_118:
	bar.sync 	0;
	ld.shared.u32 	%r155, [_ZZ6gpu_njiPdS_PP4nodeS1_E9min_index];
	setp.eq.s32 	%p74, %r3, %r155;
	ld.shared.u32 	%r156, [_ZZ6gpu_njiPdS_PP4nodeS1_E9max_index];
	setp.eq.s32 	%p75, %r3, %r156;
	or.pred  	%p76, %p74, %p75;
	or.pred  	%p77, %p76, %p3;
	@%p77 bra 	$L__BB0_120;
	mul.lo.s32 	%r157, %r155, %r120;
	mul.wide.s32 	%rd54, %r157, 8;
	add.s64 	%rd55, %rd5, %rd54;
	ld.global.f64 	%fd218, [%rd55];
	mul.lo.s32 	%r158, %r156, %r120;
	mul.wide.s32 	%rd56, %r158, 8;
	add.s64 	%rd57, %rd5, %rd56;
	ld.global.f64 	%fd219, [%rd57];
	add.f64 	%fd220, %fd218, %fd219;
	add.s32 	%r159, %r157, %r156;
	mul.wide.s32 	%rd58, %r159, 8;
	add.s64 	%rd59, %rd1, %rd58;
	ld.global.f64 	%fd221, [%rd59];
	sub.f64 	%fd222, %fd220, %fd221;
	mul.f64 	%fd223, %fd222, 0d3FE0000000000000;
	st.global.f64 	[%rd57], %fd223;
	add.s32 	%r160, %r156, %r4;
	mul.wide.s32 	%rd60, %r160, 8;
	add.s64 	%rd61, %rd1, %rd60;
	st.global.f64 	[%rd61], %fd223;
$L__BB0_120:
	@%p50 bra 	$L__BB0_122;
	mul.lo.s32 	%r161, %r155, %r120;
	mul.wide.s32 	%rd62, %r161, 8;
	add.s64 	%rd63, %rd1, %rd62;
	mov.b64 	%rd64, -4616189618054758400;
	st.global.u64 	[%rd63], %rd64;
	mul.wide.s32 	%rd65, %r155, 8;
	add.s64 	%rd66, %rd1, %rd65;
	st.global.u64 	[%rd66], %rd64;
	st.global.u32 	[%rd4], %r162;
	add.s64 	%rd67, %rd3, %rd65;
	ld.global.u64 	%rd68, [%rd67];
	st.global.u64 	[%rd4+8], %rd68;
	mul.wide.s32 	%rd69, %r156, 8;
	add.s64 	%rd70, %rd3, %rd69;
	ld.global.u64 	%rd71, [%rd70];
	st.global.u64 	[%rd4+16], %rd71;
	mov.b64 	%rd72, 0;
	st.global.u64 	[%rd4+24], %rd72;
	ld.shared.f64 	%fd224, [_ZZ6gpu_njiPdS_PP4nodeS1_E13limb_length_i];
	st.global.f64 	[%rd4+32], %fd224;
	ld.shared.f64 	%fd225, [_ZZ6gpu_njiPdS_PP4nodeS1_E13limb_length_j];
	st.global.f64 	[%rd4+40], %fd225;
	st.global.u64 	[%rd70], %rd20;
	st.global.u64 	[%rd67], %rd72;
$L__BB0_122:
	bar.sync 	0;
	add.s32 	%r119, %r162, 1;
	setp.ne.s32 	%p79, %r162, %r18;
	mov.u32 	%r162, %r119;
	@%p79 bra 	$L__BB0_4;
$L__BB0_123:
	ret;

}


// ===== COMPILED SASS (sm_100) =====

	.target	sm_100

	.elftype	@"ET_EXEC"


//--------------------- .note.nv.tkinfo           --------------------------
	.section	.note.nv.tkinfo,"",@"SHT_NOTE"
	.sectionflags	@"SHF_NOTE_NV_TKINFO"
	.tkinfo
        /*0018*/ 	.word	0x00000002
        /*0030*/ 	.string	""
        /*0030*/ 	.string	"ptxas"
        /*0030*/ 	.string	"Cuda compilation tools, release 13.0, V13.0.88"
        /*0030*/ 	.string	"Build cuda_13.0.r13.0/compiler.36424714_0"
        /*0030*/ 	.string	"-arch sm_100 -m 64 "



//--------------------- .note.nv.cuinfo           --------------------------
	.section	.note.nv.cuinfo,"",@"SHT_NOTE"
	.sectionflags	@"SHF_NOTE_NV_CUINFO"
        /*0018*/ 	.short	0x0002
        /*001a*/ 	.short	0x0064
        /*001c*/ 	.short	0x0082
	.zero		2


//--------------------- .nv.info                  --------------------------
	.section	.nv.info,"",@"SHT_CUDA_INFO"
	.align	4


	//----- nvinfo : EIATTR_REGCOUNT
	.align		4
        /*0000*/ 	.byte	0x04, 0x2f
        /*0002*/ 	.short	(.L_2 - .L_1)
	.align		4
.L_1:
        /*0004*/ 	.word	index@(_Z6gpu_njiPdS_PP4nodeS1_)
        /*0008*/ 	.word	0x00000030


	//----- nvinfo : EIATTR_FRAME_SIZE
	.align		4
.L_2:
        /*000c*/ 	.byte	0x04, 0x11
        /*000e*/ 	.short	(.L_4 - .L_3)
	.align		4
.L_3:
        /*0010*/ 	.word	index@($__internal_0_$__cuda_sm20_div_rn_f64_full)
        /*0014*/ 	.word	0x00000000


	//----- nvinfo : EIATTR_FRAME_SIZE
	.align		4
.L_4:
        /*0018*/ 	.byte	0x04, 0x11
        /*001a*/ 	.short	(.L_6 - .L_5)
	.align		4
.L_5:
        /*001c*/ 	.word	index@(_Z6gpu_njiPdS_PP4nodeS1_)
        /*0020*/ 	.word	0x00000000


	//----- nvinfo : EIATTR_MIN_STACK_SIZE
	.align		4
.L_6:
        /*0024*/ 	.byte	0x04, 0x12
        /*0026*/ 	.short	(.L_8 - .L_7)
	.align		4
.L_7:
        /*0028*/ 	.word	index@(_Z6gpu_njiPdS_PP4nodeS1_)
        /*002c*/ 	.word	0x00000000
.L_8:


//--------------------- .nv.compat                --------------------------
	.section	.nv.compat,"",@"SHT_CUDA_COMPAT_INFO"
	.align	4
        /*0000*/ 	.byte	0x02, 0x09, 0x00, 0x00, 0x02, 0x02, 0x01, 0x00, 0x02, 0x05, 0x05, 0x00, 0x03, 0x07, 0x01, 0x01
        /*0010*/ 	.byte	0x02, 0x03, 0x00, 0x00, 0x02, 0x06, 0x01, 0x00, 0x04, 0x0b, 0x08, 0x00, 0x01, 0x00, 0x00, 0x00
        /*0020*/ 	.byte	0x00, 0x00, 0x00, 0x00


//--------------------- .nv.info._Z6gpu_njiPdS_PP4nodeS1_ --------------------------
	.section	.nv.info._Z6gpu_njiPdS_PP4nodeS1_,"",@"SHT_CUDA_INFO"
	.sectionflags	@""
	.align	4


	//----- nvinfo : EIATTR_CUDA_API_VERSION
	.align		4
        /*0000*/ 	.byte	0x04, 0x37
        /*0002*/ 	.short	(.L_10 - .L_9)
.L_9:
        /*0004*/ 	.word	0x00000082


	//----- nvinfo : EIATTR_KPARAM_INFO
	.align		4
.L_10:
        /*0008*/ 	.byte	0x04, 0x17
        /*000a*/ 	.short	(.L_12 - .L_11)
.L_11:
        /*000c*/ 	.word	0x00000000
        /*0010*/ 	.short	0x0004
        /*0012*/ 	.short	0x0020
        /*0014*/ 	.byte	0x00, 0xf5, 0x21, 0x00


	//----- nvinfo : EIATTR_KPARAM_INFO
	.align		4
.L_12:
        /*0018*/ 	.byte	0x04, 0x17
        /*001a*/ 	.short	(.L_14 - .L_13)
.L_13:
        /*001c*/ 	.word	0x00000000
        /*0020*/ 	.short	0x0003
        /*0022*/ 	.short	0x0018
        /*0024*/ 	.byte	0x00, 0xf5, 0x21, 0x00


	//----- nvinfo : EIATTR_KPARAM_INFO
	.align		4
.L_14:
        /*0028*/ 	.byte	0x04, 0x17
        /*002a*/ 	.short	(.L_16 - .L_15)
.L_15:
        /*002c*/ 	.word	0x00000000
        /*0030*/ 	.short	0x0002
        /*0032*/ 	.short	0x0010
        /*0034*/ 	.byte	0x00, 0xf5, 0x21, 0x00


	//----- nvinfo : EIATTR_KPARAM_INFO
	.align		4
.L_16:
        /*0038*/ 	.byte	0x04, 0x17
        /*003a*/ 	.short	(.L_18 - .L_17)
.L_17:
        /*003c*/ 	.word	0x00000000
        /*0040*/ 	.short	0x0001
        /*0042*/ 	.short	0x0008
        /*0044*/ 	.byte	0x00, 0xf5, 0x21, 0x00


	//----- nvinfo : EIATTR_KPARAM_INFO
	.align		4
.L_18:
        /*0048*/ 	.byte	0x04, 0x17
        /*004a*/ 	.short	(.L_20 - .L_19)
.L_19:
        /*004c*/ 	.word	0x00000000
        /*0050*/ 	.short	0x0000
        /*0052*/ 	.short	0x0000
        /*0054*/ 	.byte	0x00, 0xf0, 0x11, 0x00


	//----- nvinfo : EIATTR_SPARSE_MMA_MASK
	.align		4
.L_20:
        /*0058*/ 	.byte	0x03, 0x50
        /*005a*/ 	.short	0x0000


	//----- nvinfo : EIATTR_MAXREG_COUNT
	.align		4
        /*005c*/ 	.byte	0x03, 0x1b
        /*005e*/ 	.short	0x00ff


	//----- nvinfo : EIATTR_NUM_BARRIERS
	.align		4
        /*0060*/ 	.byte	0x02, 0x4c
        /*0062*/ 	.byte	0x01
	.zero		1


	//----- nvinfo : EIATTR_EXTERNS
	.align		4
        /*0064*/ 	.byte	0x04, 0x0f
        /*0066*/ 	.short	(.L_22 - .L_21)


	//   ....[0]....
	.align		4
.L_21:
        /*0068*/ 	.word	index@(vprintf)


	//----- nvinfo : EIATTR_MERCURY_ISA_VERSION
	.align		4
.L_22:
        /*006c*/ 	.byte	0x03, 0x5f
        /*006e*/ 	.short	0x0101


	//----- nvinfo : EIATTR_VRC_CTA_INIT_COUNT
	.align		4
        /*0070*/ 	.byte	0x02, 0x4a
	.zero		1
	.zero		1


	//----- nvinfo : EIATTR_SYSCALL_OFFSETS
	.align		4
        /*0074*/ 	.byte	0x04, 0x46
        /*0076*/ 	.short	(.L_24 - .L_23)


	//   ....[0]....
.L_23:
        /*0078*/ 	.word	0x00000100


	//----- nvinfo : EIATTR_EXIT_INSTR_OFFSETS
	.align		4
.L_24:
        /*007c*/ 	.byte	0x04, 0x1c
        /*007e*/ 	.short	(.L_26 - .L_25)


	//   ....[0]....
.L_25:
        /*0080*/ 	.word	0x00000140


	//   ....[1]....
        /*0084*/ 	.word	0x00002bd0


	//----- nvinfo : EIATTR_CRS_STACK_SIZE
	.align		4
.L_26:
        /*0088*/ 	.byte	0x04, 0x1e
        /*008a*/ 	.short	(.L_28 - .L_27)
.L_27:
        /*008c*/ 	.word	0x00000000


	//----- nvinfo : EIATTR_CBANK_PARAM_SIZE
	.align		4
.L_28:
        /*0090*/ 	.byte	0x03, 0x19
        /*0092*/ 	.short	0x0028


	//----- nvinfo : EIATTR_PARAM_CBANK
	.align		4
        /*0094*/ 	.byte	0x04, 0x0a
        /*0096*/ 	.short	(.L_30 - .L_29)
	.align		4
.L_29:
        /*0098*/ 	.word	index@(.nv.constant0._Z6gpu_njiPdS_PP4nodeS1_)
        /*009c*/ 	.short	0x0380
        /*009e*/ 	.short	0x0028


	//----- nvinfo : EIATTR_SW_WAR
	.align		4
.L_30:
        /*00a0*/ 	.byte	0x04, 0x36
        /*00a2*/ 	.short	(.L_32 - .L_31)
.L_31:
        /*00a4*/ 	.word	0x00000008
.L_32:


//--------------------- .nv.callgraph             --------------------------
	.section	.nv.callgraph,"",@"SHT_CUDA_CALLGRAPH"
	.align	4
	.sectionentsize	8
	.align		4
        /*0000*/ 	.word	0x00000000
	.align		4
        /*0004*/ 	.word	0xffffffff
	.align		4
        /*0008*/ 	.word	index@(_Z6gpu_njiPdS_PP4nodeS1_)
	.align		4
        /*000c*/ 	.word	index@(vprintf)
	.align		4
        /*0010*/ 	.word	0x00000000
	.align		4
        /*0014*/ 	.word	0xfffffffe
	.align		4
        /*0018*/ 	.word	0x00000000
	.align		4
        /*001c*/ 	.word	0xfffffffd
	.align		4
        /*0020*/ 	.word	0x00000000
	.align		4
        /*0024*/ 	.word	0xfffffffc


//--------------------- .nv.constant4             --------------------------
	.section	.nv.constant4,"a",@progbits
	.align	8
	.align		8
.nv.constant4:
        /*0000*/ 	.dword	vprintf
	.align		8
        /*0008*/ 	.dword	$str


//--------------------- .text._Z6gpu_njiPdS_PP4nodeS1_ --------------------------
	.section	.text._Z6gpu_njiPdS_PP4nodeS1_,"ax",@progbits
	.align	128
        .global         _Z6gpu_njiPdS_PP4nodeS1_
        .type           _Z6gpu_njiPdS_PP4nodeS1_,@function
        .size           _Z6gpu_njiPdS_PP4nodeS1_,(.L_x_46 - _Z6gpu_njiPdS_PP4nodeS1_)
        .other          _Z6gpu_njiPdS_PP4nodeS1_,@"STO_CUDA_ENTRY STV_DEFAULT"
_Z6gpu_njiPdS_PP4nodeS1_:
.text._Z6gpu_njiPdS_PP4nodeS1_:
[----:B------:R-:W0:Y:S01]  /*0000*/  LDC R1, c[0x0][0x37c] ;  /* 0x0000df00ff017b82 */ /* 0x000e220000000800 */
[----:B------:R-:W1:Y:S07]  /*0010*/  S2R R16, SR_TID.X ;  /* 0x0000000000107919 */ /* 0x000e6e0000002100 */
[----:B------:R-:W2:Y:S01]  /*0020*/  S2UR UR36, SR_CTAID.X ;  /* 0x00000000002479c3 */ /* 0x000ea20000002500 */
[----:B------:R-:W2:Y:S01]  /*0030*/  LDCU UR4, c[0x0][0x360] ;  /* 0x00006c00ff0477ac */ /* 0x000ea20008000800 */
[----:B------:R-:W-:Y:S01]  /*0040*/  BSSY.RECONVERGENT B6, `(.L_x_0) ;  /* 0x000000d000067945 */ /* 0x000fe20003800200 */
[----:B--2---:R-:W-:-:S06]  /*0050*/  UIMAD UR36, UR36, UR4, URZ ;  /* 0x00000004242472a4 */ /* 0x004fcc000f8e02ff */
[----:B-1----:R-:W-:-:S05]  /*0060*/  VIADD R2, R16, UR36 ;  /* 0x0000002410027c36 */ /* 0x002fca0008000000 */
[----:B------:R-:W-:-:S13]  /*0070*/  ISETP.NE.AND P0, PT, R2, RZ, PT ;  /* 0x000000ff0200720c */ /* 0x000fda0003f05270 */
[----:B0-----:R-:W-:Y:S05]  /*0080*/  @P0 BRA `(.L_x_1) ;  /* 0x0000000000200947 */ /* 0x001fea0003800000 */
[----:B------:R-:W-:Y:S01]  /*0090*/  MOV R0, 0x0 ;  /* 0x0000000000007802 */ /* 0x000fe20000000f00 */
[----:B------:R-:W0:Y:S01]  /*00a0*/  LDCU.64 UR4, c[0x4][0x8] ;  /* 0x01000100ff0477ac */ /* 0x000e220008000a00 */
[----:B------:R-:W-:Y:S02]  /*00b0*/  CS2R R6, SRZ ;  /* 0x0000000000067805 */ /* 0x000fe4000001ff00 */
[----:B------:R1:W2:Y:S01]  /*00c0*/  LDC.64 R8, c[0x4][R0] ;  /* 0x0100000000087b82 */ /* 0x0002a20000000a00 */
[----:B0-----:R-:W-:Y:S02]  /*00d0*/  IMAD.U32 R4, RZ, RZ, UR4 ;  /* 0x00000004ff047e24 */ /* 0x001fe4000f8e00ff */
[----:B-1----:R-:W-:-:S07]  /*00e0*/  IMAD.U32 R5, RZ, RZ, UR5 ;  /* 0x00000005ff057e24 */ /* 0x002fce000f8e00ff */
[----:B------:R-:W-:-:S07]  /*00f0*/  LEPC R20, `(.L_x_1) ;  /* 0x000000001014794e */ /* 0x000fce0000000000 */
[----:B--2---:R-:W-:Y:S05]  /*0100*/  CALL.ABS.NOINC R8 ;  /* 0x0000000008007343 */ /* 0x004fea0003c00000 */
.L_x_1:
[----:B------:R-:W-:Y:S05]  /*0110*/  BSYNC.RECONVERGENT B6 ;  /* 0x0000000000067941 */ /* 0x000fea0003800200 */
.L_x_0:
[----:B------:R-:W0:Y:S02]  /*0120*/  LDC R3, c[0x0][0x380] ;  /* 0x0000e000ff037b82 */ /* 0x000e240000000800 */
[----:B0-----:R-:W-:-:S13]  /*0130*/  ISETP.GE.AND P0, PT, R3, 0x3, PT ;  /* 0x000000030300780c */ /* 0x001fda0003f06270 */
[----:B------:R-:W-:Y:S05]  /*0140*/  @!P0 EXIT ;  /* 0x000000000000894d */ /* 0x000fea0003800000 */
[----:B------:R-:W0:Y:S01]  /*0150*/  LDC.64 R40, c[0x0][0x388] ;  /* 0x0000e200ff287b82 */ /* 0x000e220000000a00 */
[----:B------:R-:W-:Y:S01]  /*0160*/  UMOV UR4, 0x400 ;  /* 0x0000040000047882 */ /* 0x000fe20000000000 */
[----:B------:R-:W-:Y:S01]  /*0170*/  ULOP3.LUT UR6, URZ, UR36, URZ, 0x33, !UPT ;  /* 0x00000024ff067292 */ /* 0x000fe2000f8e33ff */
[C---:B------:R-:W-:Y:S01]  /*0180*/  LOP3.LUT R30, R3.reuse, 0x7, RZ, 0xc0, !PT ;  /* 0x00000007031e7812 */ /* 0x040fe200078ec0ff */
[----:B------:R-:W-:Y:S01]  /*0190*/  UIADD3 UR4, UPT, UPT, UR4, 0x20, URZ ;  /* 0x0000002004047890 */ /* 0x000fe2000fffe0ff */
[C---:B------:R-:W-:Y:S01]  /*01a0*/  LOP3.LUT R28, R3.reuse, 0x3, RZ, 0xc0, !PT ;  /* 0x00000003031c7812 */ /* 0x040fe200078ec0ff */
[----:B------:R-:W-:Y:S01]  /*01b0*/  IMAD R32, R2, R3, RZ ;  /* 0x0000000302207224 */ /* 0x000fe200078e02ff */
[C---:B------:R-:W-:Y:S01]  /*01c0*/  LOP3.LUT R25, R3.reuse, 0x7ffffff8, RZ, 0xc0, !PT ;  /* 0x7ffffff803197812 */ /* 0x040fe200078ec0ff */
[----:B------:R-:W1:Y:S01]  /*01d0*/  S2UR UR5, SR_CgaCtaId ;  /* 0x00000000000579c3 */ /* 0x000e620000008800 */
[--C-:B------:R-:W-:Y:S01]  /*01e0*/  IADD3 R7, PT, PT, -R16, UR6, R3.reuse ;  /* 0x0000000610077c10 */ /* 0x100fe2000fffe103 */
[C---:B------:R-:W-:Y:S01]  /*01f0*/  VIADD R4, R3.reuse, 0xfffffffd ;  /* 0xfffffffd03047836 */ /* 0x040fe20000000000 */
[----:B------:R-:W-:Y:S01]  /*0200*/  IADD3 R26, PT, PT, -R2, -0x2, R3 ;  /* 0xfffffffe021a7810 */ /* 0x000fe20007ffe103 */
[----:B------:R-:W-:Y:S01]  /*0210*/  IMAD.MOV.U32 R5, RZ, RZ, RZ ;  /* 0x000000ffff057224 */ /* 0x000fe200078e00ff */
[----:B------:R-:W-:Y:S01]  /*0220*/  LOP3.LUT R24, R3, 0x1, RZ, 0xc0, !PT ;  /* 0x0000000103187812 */ /* 0x000fe200078ec0ff */
[----:B------:R-:W-:Y:S01]  /*0230*/  VIADD R29, R30, 0xffffffff ;  /* 0xffffffff1e1d7836 */ /* 0x000fe20000000000 */
[----:B------:R-:W-:Y:S01]  /*0240*/  LOP3.LUT R7, R7, 0x3, RZ, 0xc0, !PT ;  /* 0x0000000307077812 */ /* 0x000fe200078ec0ff */
[----:B------:R-:W2:Y:S01]  /*0250*/  LDC.64 R38, c[0x0][0x390] ;  /* 0x0000e400ff267b82 */ /* 0x000ea20000000a00 */
[----:B------:R-:W-:-:S02]  /*0260*/  VIADD R27, R28, 0xffffffff ;  /* 0xffffffff1c1b7836 */ /* 0x000fc40000000000 */
[----:B------:R-:W-:-:S05]  /*0270*/  IMAD.MOV R6, RZ, RZ, -R25 ;  /* 0x000000ffff067224 */ /* 0x000fca00078e0a19 */
[----:B------:R-:W3:Y:S01]  /*0280*/  LDC.64 R34, c[0x0][0x358] ;  /* 0x0000d600ff227b82 */ /* 0x000ee20000000a00 */
[----:B0-----:R-:W-:-:S04]  /*0290*/  IMAD.WIDE R40, R2, 0x8, R40 ;  /* 0x0000000802287825 */ /* 0x001fc800078e0228 */
[----:B------:R-:W-:Y:S01]  /*02a0*/  IMAD.WIDE R36, R32, 0x8, R40 ;  /* 0x0000000820247825 */ /* 0x000fe200078e0228 */
[----:B-1----:R-:W-:-:S06]  /*02b0*/  ULEA UR4, UR5, UR4, 0x18 ;  /* 0x0000000405047291 */ /* 0x002fcc000f8ec0ff */
[C---:B------:R-:W-:Y:S01]  /*02c0*/  LEA R31, R2.reuse, UR4, 0x4 ;  /* 0x00000004021f7c11 */ /* 0x040fe2000f8e20ff */
[----:B--2---:R-:W-:-:S07]  /*02d0*/  IMAD.WIDE R38, R2, 0x8, R38 ;  /* 0x0000000802267825 */ /* 0x004fce00078e0226 */
.L_x_39:
[----:B0--3--:R-:W0:Y:S02]  /*02e0*/  LDC R10, c[0x0][0x380] ;  /* 0x0000e000ff0a7b82 */ /* 0x009e240000000800 */
[----:B0-----:R-:W-:Y:S01]  /*02f0*/  ISETP.GE.AND P0, PT, R2, R10, PT ;  /* 0x0000000a0200720c */ /* 0x001fe20003f06270 */
[----:B------:R-:W-:-:S12]  /*0300*/  IMAD.IADD R33, R10, 0x1, -R5 ;  /* 0x000000010a217824 */ /* 0x000fd800078e0a05 */
[----:B------:R-:W-:Y:S05]  /*0310*/  @P0 BRA `(.L_x_2) ;  /* 0x0000000800b00947 */ /* 0x000fea0003800000 */
[----:B---3--:R-:W-:Y:S02]  /*0320*/  R2UR UR4, R34 ;  /* 0x00000000220472ca */ /* 0x008fe400000e0000 */
[----:B------:R-:W-:-:S13]  /*0330*/  R2UR UR5, R35 ;  /* 0x00000000230572ca */ /* 0x000fda00000e0000 */
[----:B------:R-:W2:Y:S02]  /*0340*/  LDG.E.64 R8, desc[UR4][R40.64] ;  /* 0x0000000428087981 */ /* 0x000ea4000c1e1b00 */
[----:B--2---:R-:W-:-:S14]  /*0350*/  DSETP.NEU.AND P1, PT, R8, -1, PT ;  /* 0xbff000000800742a */ /* 0x004fdc0003f2d000 */
[----:B------:R-:W-:Y:S05]  /*0360*/  @!P1 BRA `(.L_x_3) ;  /* 0x0000000800889947 */ /* 0x000fea0003800000 */
[----:B------:R-:W-:Y:S01]  /*0370*/  ISETP.GE.U32.AND P1, PT, R10, 0x8, PT ;  /* 0x000000080a00780c */ /* 0x000fe20003f26070 */
[----:B------:R-:W-:Y:S01]  /*0380*/  IMAD.MOV.U32 R18, RZ, RZ, RZ ;  /* 0x000000ffff127224 */ /* 0x000fe200078e00ff */
[----:B------:R-:W-:-:S11]  /*0390*/  CS2R R22, SRZ ;  /* 0x0000000000167805 */ /* 0x000fd6000001ff00 */
[----:B------:R-:W-:Y:S05]  /*03a0*/  @!P1 BRA `(.L_x_4) ;  /* 0x00000004003c9947 */ /* 0x000fea0003800000 */
[----:B------:R-:W0:Y:S01]  /*03b0*/  LDCU.64 UR4, c[0x0][0x388] ;  /* 0x00007100ff0477ac */ /* 0x000e220008000a00 */
[----:B------:R-:W-:Y:S01]  /*03c0*/  BSSY.RECONVERGENT B0, `(.L_x_5) ;  /* 0x000004c000007945 */ /* 0x000fe20003800200 */
[----:B------:R-:W-:Y:S01]  /*03d0*/  IMAD.MOV.U32 R42, RZ, RZ, R6 ;  /* 0x000000ffff2a7224 */ /* 0x000fe200078e0006 */
[----:B------:R-:W-:Y:S01]  /*03e0*/  CS2R R22, SRZ ;  /* 0x0000000000167805 */ /* 0x000fe2000001ff00 */
[----:B0-----:R-:W-:-:S04]  /*03f0*/  UIADD3 UR4, UP0, UPT, UR4, 0x20, URZ ;  /* 0x0000002004047890 */ /* 0x001fc8000ff1e0ff */
[----:B------:R-:W-:Y:S02]  /*0400*/  UIADD3.X UR5, UPT, UPT, URZ, UR5, URZ, UP0, !UPT ;  /* 0x00000005ff057290 */ /* 0x000fe400087fe4ff */
[----:B------:R-:W-:-:S04]  /*0410*/  IMAD.U32 R10, RZ, RZ, UR4 ;  /* 0x00000004ff0a7e24 */ /* 0x000fc8000f8e00ff */
[----:B------:R-:W-:-:S07]  /*0420*/  IMAD.U32 R11, RZ, RZ, UR5 ;  /* 0x00000005ff0b7e24 */ /* 0x000fce000f8e00ff */
.L_x_6:
[C---:B------:R-:W-:Y:S02]  /*0430*/  R2UR UR4, R34.reuse ;  /* 0x00000000220472ca */ /* 0x040fe400000e0000 */
[C---:B------:R-:W-:Y:S02]  /*0440*/  R2UR UR5, R35.reuse ;  /* 0x00000000230572ca */ /* 0x040fe400000e0000 */
[----:B------:R-:W-:Y:S02]  /*0450*/  R2UR UR6, R34 ;  /* 0x00000000220672ca */ /* 0x000fe400000e0000 */
[----:B------:R-:W-:-:S09]  /*0460*/  R2UR UR7, R35 ;  /* 0x00000000230772ca */ /* 0x000fd200000e0000 */
[----:B------:R-:W2:Y:S04]  /*0470*/  LDG.E.64 R16, desc[UR4][R10.64+-0x20] ;  /* 0xffffe0040a107981 */ /* 0x000ea8000c1e1b00 */
[----:B------:R-:W3:Y:S04]  /*0480*/  LDG.E.64 R14, desc[UR6][R10.64+-0x18] ;  /* 0xffffe8060a0e7981 */ /* 0x000ee8000c1e1b00 */
[----:B------:R-:W4:Y:S04]  /*0490*/  LDG.E.64 R12, desc[UR4][R10.64+-0x10] ;  /* 0xfffff0040a0c7981 */ /* 0x000f28000c1e1b00 */
[----:B------:R-:W5:Y:S04]  /*04a0*/  LDG.E.64 R8, desc[UR6][R10.64+-0x8] ;  /* 0xfffff8060a087981 */ /* 0x000f68000c1e1b00 */
[----:B------:R-:W5:Y:S01]  /*04b0*/  LDG.E.64 R18, desc[UR4][R10.64] ;  /* 0x000000040a127981 */ /* 0x000f62000c1e1b00 */
[----:B------:R-:W-:-:S02]  /*04c0*/  R2UR UR8, R34 ;  /* 0x00000000220872ca */ /* 0x000fc400000e0000 */
[C---:B------:R-:W-:Y:S02]  /*04d0*/  R2UR UR9, R35.reuse ;  /* 0x00000000230972ca */ /* 0x040fe400000e0000 */
[----:B------:R-:W-:Y:S02]  /*04e0*/  R2UR UR10, R34 ;  /* 0x00000000220a72ca */ /* 0x000fe400000e0000 */
[----:B------:R-:W-:Y:S01]  /*04f0*/  R2UR UR11, R35 ;  /* 0x00000000230b72ca */ /* 0x000fe200000e0000 */
[----:B--2---:R-:W-:Y:S01]  /*0500*/  DSETP.NEU.AND P1, PT, R16, -1, PT ;  /* 0xbff000001000742a */ /* 0x004fe20003f2d000 */
[----:B------:R-:W2:Y:S01]  /*0510*/  LDG.E.64 R16, desc[UR6][R10.64+0x8] ;  /* 0x000008060a107981 */ /* 0x000ea2000c1e1b00 */
[----:B---3--:R-:W-:-:S06]  /*0520*/  DSETP.NEU.AND P6, PT, R14, -1, PT ;  /* 0xbff000000e00742a */ /* 0x008fcc0003fcd000 */
[----:B------:R-:W3:Y:S06]  /*0530*/  LDG.E.64 R14, desc[UR8][R10.64+0x10] ;  /* 0x000010080a0e7981 */ /* 0x000eec000c1e1b00 */
[----:B------:R-:W-:Y:S02]  /*0540*/  @P1 R2UR UR4, R34 ;  /* 0x00000000220412ca */ /* 0x000fe400000e0000 */
[----:B------:R-:W-:Y:S01]  /*0550*/  @P1 R2UR UR5, R35 ;  /* 0x00000000230512ca */ /* 0x000fe200000e0000 */
[----:B------:R-:W-:Y:S01]  /*0560*/  @P1 IMAD.WIDE R20, R32, 0x8, R10 ;  /* 0x0000000820141825 */ /* 0x000fe200078e020a */
[----:B------:R-:W-:-:S02]  /*0570*/  @P6 R2UR UR6, R34 ;  /* 0x00000000220662ca */ /* 0x000fc400000e0000 */
[----:B------:R-:W-:Y:S01]  /*0580*/  @P6 R2UR UR7, R35 ;  /* 0x00000000230762ca */ /* 0x000fe200000e0000 */
[----:B----4-:R-:W-:-:S08]  /*0590*/  DSETP.NEU.AND P5, PT, R12, -1, PT ;  /* 0xbff000000c00742a */ /* 0x010fd00003fad000 */
[----:B------:R-:W4:Y:S01]  /*05a0*/  @P1 LDG.E.64 R20, desc[UR4][R20.64+-0x20] ;  /* 0xffffe00414141981 */ /* 0x000f22000c1e1b00 */
[----:B------:R-:W-:Y:S01]  /*05b0*/  @P6 IMAD.WIDE R12, R32, 0x8, R10 ;  /* 0x00000008200c6825 */ /* 0x000fe200078e020a */
[----:B-----5:R-:W-:Y:S02]  /*05c0*/  DSETP.NEU.AND P4, PT, R8, -1, PT ;  /* 0xbff000000800742a */ /* 0x020fe40003f8d000 */
[----:B------:R-:W5:Y:S04]  /*05d0*/  LDG.E.64 R8, desc[UR10][R10.64+0x18] ;  /* 0x0000180a0a087981 */ /* 0x000f68000c1e1b00 */
[----:B------:R-:W5:Y:S01]  /*05e0*/  @P6 LDG.E.64 R12, desc[UR6][R12.64+-0x18] ;  /* 0xffffe8060c0c6981 */ /* 0x000f62000c1e1b00 */
[----:B------:R-:W-:Y:S02]  /*05f0*/  @P5 R2UR UR4, R34 ;  /* 0x00000000220452ca */ /* 0x000fe400000e0000 */
[----:B------:R-:W-:Y:S01]  /*0600*/  @P5 R2UR UR5, R35 ;  /* 0x00000000230552ca */ /* 0x000fe200000e0000 */
[----:B------:R-:W-:-:S04]  /*0610*/  DSETP.NEU.AND P3, PT, R18, -1, PT ;  /* 0xbff000001200742a */ /* 0x000fc80003f6d000 */
[----:B------:R-:W-:Y:S02]  /*0620*/  @P4 R2UR UR6, R34 ;  /* 0x00000000220642ca */ /* 0x000fe400000e0000 */
[----:B------:R-:W-:Y:S01]  /*0630*/  @P4 R2UR UR7, R35 ;  /* 0x00000000230742ca */ /* 0x000fe200000e0000 */
[----:B------:R-:W-:-:S12]  /*0640*/  @P4 IMAD.WIDE R18, R32, 0x8, R10 ;  /* 0x0000000820124825 */ /* 0x000fd800078e020a */
[----:B------:R-:W5:Y:S01]  /*0650*/  @P4 LDG.E.64 R18, desc[UR6][R18.64+-0x8] ;  /* 0xfffff80612124981 */ /* 0x000f62000c1e1b00 */
[----:B--2---:R-:W-:Y:S01]  /*0660*/  DSETP.NEU.AND P2, PT, R16, -1, PT ;  /* 0xbff000001000742a */ /* 0x004fe20003f4d000 */
[----:B------:R-:W-:-:S13]  /*0670*/  @P5 IMAD.WIDE R16, R32, 0x8, R10 ;  /* 0x0000000820105825 */ /* 0x000fda00078e020a */
[C---:B------:R-:W-:Y:S01]  /*0680*/  @P2 R2UR UR6, R34.reuse ;  /* 0x00000000220622ca */ /* 0x040fe200000e0000 */
[----:B----4-:R-:W-:Y:S01]  /*0690*/  @P1 DADD R22, R22, R20 ;  /* 0x0000000016161229 */ /* 0x010fe20000000014 */
[----:B------:R0:W2:Y:S01]  /*06a0*/  @P5 LDG.E.64 R20, desc[UR4][R16.64+-0x10] ;  /* 0xfffff00410145981 */ /* 0x0000a2000c1e1b00 */
[----:B------:R-:W-:Y:S02]  /*06b0*/  @P3 R2UR UR4, R34 ;  /* 0x00000000220432ca */ /* 0x000fe400000e0000 */
[C---:B------:R-:W-:Y:S01]  /*06c0*/  @P3 R2UR UR5, R35.reuse ;  /* 0x00000000230532ca */ /* 0x040fe200000e0000 */
[----:B---3--:R-:W-:Y:S01]  /*06d0*/  DSETP.NEU.AND P1, PT, R14, -1, PT ;  /* 0xbff000000e00742a */ /* 0x008fe20003f2d000 */
[----:B------:R-:W-:Y:S02]  /*06e0*/  @P2 R2UR UR7, R35 ;  /* 0x00000000230722ca */ /* 0x000fe400000e0000 */
[----:B-----5:R-:W-:Y:S01]  /*06f0*/  @P6 DADD R22, R22, R12 ;  /* 0x0000000016166229 */ /* 0x020fe2000000000c */
[----:B0-----:R-:W-:Y:S01]  /*0700*/  @P3 IMAD.WIDE R16, R32, 0x8, R10 ;  /* 0x0000000820103825 */ /* 0x001fe200078e020a */
[----:B------:R-:W-:-:S03]  /*0710*/  DSETP.NEU.AND P6, PT, R8, -1, PT ;  /* 0xbff000000800742a */ /* 0x000fc60003fcd000 */
[----:B------:R-:W-:-:S04]  /*0720*/  @P2 IMAD.WIDE R14, R32, 0x8, R10 ;  /* 0x00000008200e2825 */ /* 0x000fc800078e020a */
[----:B------:R-:W3:Y:S02]  /*0730*/  @P3 LDG.E.64 R16, desc[UR4][R16.64] ;  /* 0x0000000410103981 */ /* 0x000ee4000c1e1b00 */
[----:B------:R-:W-:Y:S02]  /*0740*/  @P1 R2UR UR4, R34 ;  /* 0x00000000220412ca */ /* 0x000fe400000e0000 */
[C---:B------:R-:W-:Y:S01]  /*0750*/  @P1 R2UR UR5, R35.reuse ;  /* 0x00000000230512ca */ /* 0x040fe200000e0000 */
[----:B------:R-:W4:Y:S01]  /*0760*/  @P2 LDG.E.64 R14, desc[UR6][R14.64+0x8] ;  /* 0x000008060e0e2981 */ /* 0x000f22000c1e1b00 */
[--C-:B------:R-:W-:Y:S01]  /*0770*/  @P1 IMAD.WIDE R12, R32, 0x8, R10.reuse ;  /* 0x00000008200c1825 */ /* 0x100fe200078e020a */
[----:B------:R-:W-:Y:S02]  /*0780*/  @P6 R2UR UR6, R34 ;  /* 0x00000000220662ca */ /* 0x000fe400000e0000 */
[----:B------:R-:W-:Y:S01]  /*0790*/  @P6 R2UR UR7, R35 ;  /* 0x00000000230762ca */ /* 0x000fe200000e0000 */
[----:B------:R-:W-:-:S07]  /*07a0*/  @P6 IMAD.WIDE R8, R32, 0x8, R10 ;  /* 0x0000000820086825 */ /* 0x000fce00078e020a */
[----:B------:R-:W5:Y:S05]  /*07b0*/  @P1 LDG.E.64 R12, desc[UR4][R12.64+0x10] ;  /* 0x000010040c0c1981 */ /* 0x000f6a000c1e1b00 */
[----:B------:R-:W5:Y:S01]  /*07c0*/  @P6 LDG.E.64 R8, desc[UR6][R8.64+0x18] ;  /* 0x0000180608086981 */ /* 0x000f62000c1e1b00 */
[----:B------:R-:W-:Y:S01]  /*07d0*/  VIADD R42, R42, 0x8 ;  /* 0x000000082a2a7836 */ /* 0x000fe20000000000 */
[----:B--2---:R-:W-:-:S08]  /*07e0*/  @P5 DADD R22, R22, R20 ;  /* 0x0000000016165229 */ /* 0x004fd00000000014 */
[----:B------:R-:W-:-:S08]  /*07f0*/  @P4 DADD R22, R22, R18 ;  /* 0x0000000016164229 */ /* 0x000fd00000000012 */
[----:B---3--:R-:W-:-:S08]  /*0800*/  @P3 DADD R22, R22, R16 ;  /* 0x0000000016163229 */ /* 0x008fd00000000010 */
[----:B----4-:R-:W-:Y:S01]  /*0810*/  @P2 DADD R22, R22, R14 ;  /* 0x0000000016162229 */ /* 0x010fe2000000000e */
[----:B------:R-:W-:-:S07]  /*0820*/  ISETP.NE.AND P2, PT, R42, RZ, PT ;  /* 0x000000ff2a00720c */ /* 0x000fce0003f45270 */
[----:B-----5:R-:W-:Y:S01]  /*0830*/  @P1 DADD R22, R22, R12 ;  /* 0x0000000016161229 */ /* 0x020fe2000000000c */
[----:B------:R-:W-:-:S05]  /*0840*/  IADD3 R10, P1, PT, R10, 0x40, RZ ;  /* 0x000000400a0a7810 */ /* 0x000fca0007f3e0ff */
[----:B------:R-:W-:Y:S02]  /*0850*/  IMAD.X R11, RZ, RZ, R11, P1 ;  /* 0x000000ffff0b7224 */ /* 0x000fe400008e060b */
[----:B------:R-:W-:Y:S01]  /*0860*/  @P6 DADD R22, R22, R8 ;  /* 0x0000000016166229 */ /* 0x000fe20000000008 */
[----:B------:R-:W-:Y:S10]  /*0870*/  @P2 BRA `(.L_x_6) ;  /* 0xfffffff800ec2947 */ /* 0x000ff4000383ffff */
[----:B------:R-:W-:Y:S05]  /*0880*/  BSYNC.RECONVERGENT B0 ;  /* 0x0000000000007941 */ /* 0x000fea0003800200 */
.L_x_5:
[----:B------:R-:W-:-:S07]  /*0890*/  IMAD.MOV.U32 R18, RZ, RZ, R25 ;  /* 0x000000ffff127224 */ /* 0x000fce00078e0019 */
.L_x_4:
[----:B------:R-:W-:-:S13]  /*08a0*/  ISETP.NE.AND P1, PT, R30, RZ, PT ;  /* 0x000000ff1e00720c */ /* 0x000fda0003f25270 */
[----:B------:R-:W-:Y:S05]  /*08b0*/  @!P1 BRA `(.L_x_7) ;  /* 0x0000000400249947 */ /* 0x000fea0003800000 */
[----:B------:R-:W-:Y:S02]  /*08c0*/  ISETP.GE.U32.AND P1, PT, R29, 0x3, PT ;  /* 0x000000031d00780c */ /* 0x000fe40003f26070 */
[----:B------:R-:W-:-:S11]  /*08d0*/  ISETP.NE.AND P5, PT, R28, RZ, PT ;  /* 0x000000ff1c00720c */ /* 0x000fd60003fa5270 */
[----:B------:R-:W-:Y:S05]  /*08e0*/  @!P1 BRA `(.L_x_8) ;  /* 0x0000000000809947 */ /* 0x000fea0003800000 */
[----:B------:R-:W0:Y:S01]  /*08f0*/  LDC.64 R8, c[0x0][0x388] ;  /* 0x0000e200ff087b82 */ /* 0x000e220000000a00 */
[C---:B------:R-:W-:Y:S02]  /*0900*/  R2UR UR4, R34.reuse ;  /* 0x00000000220472ca */ /* 0x040fe400000e0000 */
[C---:B------:R-:W-:Y:S02]  /*0910*/  R2UR UR5, R35.reuse ;  /* 0x00000000230572ca */ /* 0x040fe400000e0000 */
[----:B------:R-:W-:Y:S02]  /*0920*/  R2UR UR6, R34 ;  /* 0x00000000220672ca */ /* 0x000fe400000e0000 */
[----:B------:R-:W-:Y:S01]  /*0930*/  R2UR UR7, R35 ;  /* 0x00000000230772ca */ /* 0x000fe200000e0000 */
[----:B0-----:R-:W-:-:S08]  /*0940*/  IMAD.WIDE.U32 R8, R18, 0x8, R8 ;  /* 0x0000000812087825 */ /* 0x001fd000078e0008 */
[----:B------:R-:W2:Y:S04]  /*0950*/  LDG.E.64 R16, desc[UR4][R8.64] ;  /* 0x0000000408107981 */ /* 0x000ea8000c1e1b00 */
[----:B------:R-:W3:Y:S04]  /*0960*/  LDG.E.64 R14, desc[UR6][R8.64+0x8] ;  /* 0x00000806080e7981 */ /* 0x000ee8000c1e1b00 */
[----:B------:R-:W4:Y:S04]  /*0970*/  LDG.E.64 R12, desc[UR4][R8.64+0x10] ;  /* 0x00001004080c7981 */ /* 0x000f28000c1e1b00 */
[----:B------:R0:W5:Y:S02]  /*0980*/  LDG.E.64 R10, desc[UR6][R8.64+0x18] ;  /* 0x00001806080a7981 */ /* 0x000164000c1e1b00 */
[----:B0-----:R-:W-:Y:S01]  /*0990*/  IMAD.WIDE R8, R32, 0x8, R8 ;  /* 0x0000000820087825 */ /* 0x001fe200078e0208 */
[----:B--2---:R-:W-:-:S02]  /*09a0*/  DSETP.NEU.AND P1, PT, R16, -1, PT ;  /* 0xbff000001000742a */ /* 0x004fc40003f2d000 */
[----:B---3--:R-:W-:Y:S02]  /*09b0*/  DSETP.NEU.AND P2, PT, R14, -1, PT ;  /* 0xbff000000e00742a */ /* 0x008fe40003f4d000 */
[----:B----4-:R-:W-:Y:S02]  /*09c0*/  DSETP.NEU.AND P3, PT, R12, -1, PT ;  /* 0xbff000000c00742a */ /* 0x010fe40003f6d000 */
[----:B-----5:R-:W-:-:S08]  /*09d0*/  DSETP.NEU.AND P4, PT, R10, -1, PT ;  /* 0xbff000000a00742a */ /* 0x020fd00003f8d000 */
[C---:B------:R-:W-:Y:S02]  /*09e0*/  @P1 R2UR UR4, R34.reuse ;  /* 0x00000000220412ca */ /* 0x040fe400000e0000 */
[C---:B------:R-:W-:Y:S02]  /*09f0*/  @P1 R2UR UR5, R35.reuse ;  /* 0x00000000230512ca */ /* 0x040fe400000e0000 */
[----:B------:R-:W-:Y:S02]  /*0a00*/  @P2 R2UR UR6, R34 ;  /* 0x00000000220622ca */ /* 0x000fe400000e0000 */
[----:B------:R-:W-:-:S09]  /*0a10*/  @P2 R2UR UR7, R35 ;  /* 0x00000000230722ca */ /* 0x000fd200000e0000 */
[----:B------:R-:W2:Y:S01]  /*0a20*/  @P1 LDG.E.64 R14, desc[UR4][R8.64] ;  /* 0x00000004080e1981 */ /* 0x000ea2000c1e1b00 */
[C---:B------:R-:W-:Y:S02]  /*0a30*/  @P3 R2UR UR4, R34.reuse ;  /* 0x00000000220432ca */ /* 0x040fe400000e0000 */
[C---:B------:R-:W-:Y:S01]  /*0a40*/  @P3 R2UR UR5, R35.reuse ;  /* 0x00000000230532ca */ /* 0x040fe200000e0000 */
[----:B------:R-:W3:Y:S01]  /*0a50*/  @P2 LDG.E.64 R12, desc[UR6][R8.64+0x8] ;  /* 0x00000806080c2981 */ /* 0x000ee2000c1e1b00 */
[----:B------:R-:W-:Y:S02]  /*0a60*/  @P4 R2UR UR6, R34 ;  /* 0x00000000220642ca */ /* 0x000fe400000e0000 */
[----:B------:R-:W-:-:S09]  /*0a70*/  @P4 R2UR UR7, R35 ;  /* 0x00000000230742ca */ /* 0x000fd200000e0000 */
[----:B------:R-:W4:Y:S04]  /*0a80*/  @P3 LDG.E.64 R10, desc[UR4][R8.64+0x10] ;  /* 0x00001004080a3981 */ /* 0x000f28000c1e1b00 */
[----:B------:R-:W5:Y:S01]  /*0a90*/  @P4 LDG.E.64 R8, desc[UR6][R8.64+0x18] ;  /* 0x0000180608084981 */ /* 0x000f62000c1e1b00 */
[----:B------:R-:W-:Y:S01]  /*0aa0*/  VIADD R18, R18, 0x4 ;  /* 0x0000000412127836 */ /* 0x000fe20000000000 */
[----:B--2---:R-:W-:-:S08]  /*0ab0*/  @P1 DADD R22, R22, R14 ;  /* 0x0000000016161229 */ /* 0x004fd0000000000e */
[----:B---3--:R-:W-:-:S08]  /*0ac0*/  @P2 DADD R22, R22, R12 ;  /* 0x0000000016162229 */ /* 0x008fd0000000000c */
[----:B----4-:R-:W-:-:S08]  /*0ad0*/  @P3 DADD R22, R22, R10 ;  /* 0x0000000016163229 */ /* 0x010fd0000000000a */
[----:B-----5:R-:W-:-:S11]  /*0ae0*/  @P4 DADD R22, R22, R8 ;  /* 0x0000000016164229 */ /* 0x020fd60000000008 */
.L_x_8:
[----:B------:R-:W-:Y:S05]  /*0af0*/  @!P5 BRA `(.L_x_7) ;  /* 0x000000000094d947 */ /* 0x000fea0003800000 */
[----:B------:R-:W-:Y:S02]  /*0b00*/  ISETP.NE.AND P1, PT, R27, RZ, PT ;  /* 0x000000ff1b00720c */ /* 0x000fe40003f25270 */
        /* <DEDUP_REMOVED lines=9> */
[----:B------:R-:W3:Y:S01]  /*0ba0*/  LDG.E.64 R10, desc[UR6][R8.64+0x8] ;  /* 0x00000806080a7981 */ /* 0x000ee2000c1e1b00 */
[----:B--2---:R-:W-:Y:S02]  /*0bb0*/  DSETP.NEU.AND P1, PT, R12, -1, PT ;  /* 0xbff000000c00742a */ /* 0x004fe40003f2d000 */
[----:B---3--:R-:W-:-:S12]  /*0bc0*/  DSETP.NEU.AND P2, PT, R10, -1, PT ;  /* 0xbff000000a00742a */ /* 0x008fd80003f4d000 */
[----:B------:R-:W-:Y:S01]  /*0bd0*/  @P1 R2UR UR4, R34 ;  /* 0x00000000220412ca */ /* 0x000fe200000e0000 */
[--C-:B------:R-:W-:Y:S01]  /*0be0*/  @P1 IMAD.WIDE R10, R32, 0x8, R8.reuse ;  /* 0x00000008200a1825 */ /* 0x100fe200078e0208 */
[C---:B------:R-:W-:Y:S02]  /*0bf0*/  @P1 R2UR UR5, R35.reuse ;  /* 0x00000000230512ca */ /* 0x040fe400000e0000 */
[----:B------:R-:W-:Y:S02]  /*0c00*/  @P2 R2UR UR6, R34 ;  /* 0x00000000220622ca */ /* 0x000fe400000e0000 */
[----:B------:R-:W-:Y:S01]  /*0c10*/  @P2 R2UR UR7, R35 ;  /* 0x00000000230722ca */ /* 0x000fe200000e0000 */
[----:B------:R-:W-:-:S08]  /*0c20*/  @P2 IMAD.WIDE R8, R32, 0x8, R8 ;  /* 0x0000000820082825 */ /* 0x000fd000078e0208 */
[----:B------:R-:W2:Y:S04]  /*0c30*/  @P1 LDG.E.64 R10, desc[UR4][R10.64] ;  /* 0x000000040a0a1981 */ /* 0x000ea8000c1e1b00 */
[----:B------:R-:W3:Y:S01]  /*0c40*/  @P2 LDG.E.64 R8, desc[UR6][R8.64+0x8] ;  /* 0x0000080608082981 */ /* 0x000ee2000c1e1b00 */
[----:B------:R-:W-:Y:S01]  /*0c50*/  VIADD R18, R18, 0x2 ;  /* 0x0000000212127836 */ /* 0x000fe20000000000 */
[----:B--2---:R-:W-:-:S08]  /*0c60*/  @P1 DADD R22, R22, R10 ;  /* 0x0000000016161229 */ /* 0x004fd0000000000a */
[----:B---3--:R-:W-:-:S11]  /*0c70*/  @P2 DADD R22, R22, R8 ;  /* 0x0000000016162229 */ /* 0x008fd60000000008 */
.L_x_9:
[----:B------:R-:W-:Y:S05]  /*0c80*/  @!P3 BRA `(.L_x_7) ;  /* 0x000000000030b947 */ /* 0x000fea0003800000 */
[----:B------:R-:W0:Y:S01]  /*0c90*/  LDC.64 R8, c[0x0][0x388] ;  /* 0x0000e200ff087b82 */ /* 0x000e220000000a00 */
[----:B------:R-:W-:Y:S02]  /*0ca0*/  R2UR UR4, R34 ;  /* 0x00000000220472ca */ /* 0x000fe400000e0000 */
[----:B------:R-:W-:Y:S01]  /*0cb0*/  R2UR UR5, R35 ;  /* 0x00000000230572ca */ /* 0x000fe200000e0000 */
[----:B0-----:R-:W-:-:S12]  /*0cc0*/  IMAD.WIDE.U32 R8, R18, 0x8, R8 ;  /* 0x0000000812087825 */ /* 0x001fd800078e0008 */
[----:B------:R-:W2:Y:S02]  /*0cd0*/  LDG.E.64 R10, desc[UR4][R8.64] ;  /* 0x00000004080a7981 */ /* 0x000ea4000c1e1b00 */
[----:B--2---:R-:W-:-:S14]  /*0ce0*/  DSETP.NEU.AND P1, PT, R10, -1, PT ;  /* 0xbff000000a00742a */ /* 0x004fdc0003f2d000 */
[----:B------:R-:W-:Y:S05]  /*0cf0*/  @!P1 BRA `(.L_x_7) ;  /* 0x0000000000149947 */ /* 0x000fea0003800000 */
[----:B------:R-:W-:Y:S01]  /*0d00*/  R2UR UR4, R34 ;  /* 0x00000000220472ca */ /* 0x000fe200000e0000 */
[----:B------:R-:W-:Y:S01]  /*0d10*/  IMAD.WIDE R8, R32, 0x8, R8 ;  /* 0x0000000820087825 */ /* 0x000fe200078e0208 */
[----:B------:R-:W-:-:S13]  /*0d20*/  R2UR UR5, R35 ;  /* 0x00000000230572ca */ /* 0x000fda00000e0000 */
[----:B------:R-:W2:Y:S02]  /*0d30*/  LDG.E.64 R8, desc[UR4][R8.64] ;  /* 0x0000000408087981 */ /* 0x000ea4000c1e1b00 */
[----:B--2---:R-:W-:-:S11]  /*0d40*/  DADD R22, R22, R8 ;  /* 0x0000000016167229 */ /* 0x004fd60000000008 */
.L_x_7:
[----:B------:R-:W-:Y:S02]  /*0d50*/  R2UR UR4, R34 ;  /* 0x00000000220472ca */ /* 0x000fe400000e0000 */
[----:B------:R-:W-:-:S13]  /*0d60*/  R2UR UR5, R35 ;  /* 0x00000000230572ca */ /* 0x000fda00000e0000 */
[----:B------:R1:W-:Y:S01]  /*0d70*/  STG.E.64 desc[UR4][R38.64], R22 ;  /* 0x0000001626007986 */ /* 0x0003e2000c101b04 */
[----:B------:R-:W-:Y:S05]  /*0d80*/  BRA `(.L_x_2) ;  /* 0x0000000000147947 */ /* 0x000fea0003800000 */
.L_x_3:
[----:B------:R-:W-:Y:S01]  /*0d90*/  R2UR UR4, R34 ;  /* 0x00000000220472ca */ /* 0x000fe200000e0000 */
[----:B------:R-:W-:Y:S01]  /*0da0*/  IMAD.MOV.U32 R8, RZ, RZ, 0x0 ;  /* 0x00000000ff087424 */ /* 0x000fe200078e00ff */
[----:B------:R-:W-:Y:S01]  /*0db0*/  R2UR UR5, R35 ;  /* 0x00000000230572ca */ /* 0x000fe200000e0000 */
[----:B------:R-:W-:-:S12]  /*0dc0*/  IMAD.MOV.U32 R9, RZ, RZ, -0x40100000 ;  /* 0xbff00000ff097424 */ /* 0x000fd800078e00ff */
[----:B------:R0:W-:Y:S02]  /*0dd0*/  STG.E.64 desc[UR4][R38.64], R8 ;  /* 0x0000000826007986 */ /* 0x0001e4000c101b04 */
.L_x_2:
[----:B------:R-:W-:Y:S05]  /*0de0*/  WARPSYNC.ALL ;  /* 0x0000000000007948 */ /* 0x000fea0003800000 */
[----:B------:R-:W-:Y:S06]  /*0df0*/  BAR.SYNC.DEFER_BLOCKING 0x0 ;  /* 0x0000000000007b1d */ /* 0x000fec0000010000 */
[----:B------:R-:W-:Y:S04]  /*0e00*/  BSSY.RECONVERGENT B1, `(.L_x_10) ;  /* 0x00000d2000017945 */ /* 0x000fe80003800200 */
[----:B------:R-:W-:Y:S05]  /*0e10*/  @P0 BRA `(.L_x_11) ;  /* 0x0000000c00400947 */ /* 0x000fea0003800000 */
[----:B---3--:R-:W-:Y:S02]  /*0e20*/  R2UR UR4, R34 ;  /* 0x00000000220472ca */ /* 0x008fe400000e0000 */
[----:B------:R-:W-:-:S13]  /*0e30*/  R2UR UR5, R35 ;  /* 0x00000000230572ca */ /* 0x000fda00000e0000 */
[----:B------:R-:W2:Y:S01]  /*0e40*/  LDG.E.64 R10, desc[UR4][R40.64] ;  /* 0x00000004280a7981 */ /* 0x000ea2000c1e1b00 */
[----:B------:R-:W3:Y:S01]  /*0e50*/  LDCU UR4, c[0x0][0x380] ;  /* 0x00007000ff0477ac */ /* 0x000ee20008000800 */
[----:B------:R-:W-:Y:S02]  /*0e60*/  VIADD R18, R2, 0x1 ;  /* 0x0000000102127836 */ /* 0x000fe40000000000 */
[----:B0-----:R-:W-:Y:S02]  /*0e70*/  IMAD.MOV.U32 R8, RZ, RZ, 0x0 ;  /* 0x00000000ff087424 */ /* 0x001fe400078e00ff */
[----:B------:R-:W-:-:S05]  /*0e80*/  IMAD.MOV.U32 R9, RZ, RZ, 0x40c38800 ;  /* 0x40c38800ff097424 */ /* 0x000fca00078e00ff */
[----:B------:R4:W-:Y:S01]  /*0e90*/  STS.64 [R31], R8 ;  /* 0x000000081f007388 */ /* 0x0009e20000000a00 */
[----:B---3--:R-:W-:-:S13]  /*0ea0*/  ISETP.GE.AND P0, PT, R18, UR4, PT ;  /* 0x0000000412007c0c */ /* 0x008fda000bf06270 */
[----:B--2---:R-:W-:-:S14]  /*0eb0*/  DSETP.EQ.OR P0, PT, R10, -1, P0 ;  /* 0xbff000000a00742a */ /* 0x004fdc0000702400 */
[----:B----4-:R-:W-:Y:S05]  /*0ec0*/  @P0 BRA `(.L_x_11) ;  /* 0x0000000c00140947 */ /* 0x010fea0003800000 */
[----:B------:R-:W-:Y:S01]  /*0ed0*/  VIADD R14, R33, 0xfffffffe ;  /* 0xfffffffe210e7836 */ /* 0x000fe20000000000 */
[----:B------:R-:W-:Y:S01]  /*0ee0*/  ISETP.NE.AND P0, PT, R7, RZ, PT ;  /* 0x000000ff0700720c */ /* 0x000fe20003f05270 */
[----:B------:R-:W-:Y:S01]  /*0ef0*/  BSSY.RECONVERGENT B0, `(.L_x_12) ;  /* 0x0000057000007945 */ /* 0x000fe20003800200 */
[----:B------:R-:W-:Y:S02]  /*0f00*/  IMAD.MOV.U32 R12, RZ, RZ, R18 ;  /* 0x000000ffff0c7224 */ /* 0x000fe400078e0012 */
[----:B------:R-:W-:Y:S01]  /*0f10*/  IMAD.MOV.U32 R16, RZ, RZ, 0x0 ;  /* 0x00000000ff107424 */ /* 0x000fe200078e00ff */
[----:B------:R-:W0:Y:S01]  /*0f20*/  I2F.F64 R14, R14 ;  /* 0x0000000e000e7312 */ /* 0x000e220000201c00 */
[----:B------:R-:W-:-:S07]  /*0f30*/  IMAD.MOV.U32 R17, RZ, RZ, 0x40c38800 ;  /* 0x40c38800ff117424 */ /* 0x000fce00078e00ff */
[----:B------:R-:W-:Y:S05]  /*0f40*/  @!P0 BRA `(.L_x_13) ;  /* 0x0000000400448947 */ /* 0x000fea0003800000 */
[----:B------:R-:W-:Y:S02]  /*0f50*/  R2UR UR4, R34 ;  /* 0x00000000220472ca */ /* 0x000fe400000e0000 */
[----:B------:R-:W-:-:S13]  /*0f60*/  R2UR UR5, R35 ;  /* 0x00000000230572ca */ /* 0x000fda00000e0000 */
[----:B------:R-:W2:Y:S01]  /*0f70*/  LDG.E.64 R8, desc[UR4][R40.64+0x8] ;  /* 0x0000080428087981 */ /* 0x000ea2000c1e1b00 */
[----:B------:R-:W-:Y:S01]  /*0f80*/  BSSY.RECONVERGENT B2, `(.L_x_14) ;  /* 0x0000017000027945 */ /* 0x000fe20003800200 */
[----:B------:R-:W-:Y:S01]  /*0f90*/  ISETP.NE.AND P1, PT, R7, 0x1, PT ;  /* 0x000000010700780c */ /* 0x000fe20003f25270 */
[----:B------:R-:W-:Y:S02]  /*0fa0*/  VIADD R19, R2, 0x2 ;  /* 0x0000000202137836 */ /* 0x000fe40000000000 */
[----:B------:R-:W-:Y:S02]  /*0fb0*/  IMAD.MOV.U32 R16, RZ, RZ, 0x0 ;  /* 0x00000000ff107424 */ /* 0x000fe400078e00ff */
[----:B------:R-:W-:Y:S01]  /*0fc0*/  IMAD.MOV.U32 R17, RZ, RZ, 0x40c38800 ;  /* 0x40c38800ff117424 */ /* 0x000fe200078e00ff */
[----:B--2---:R-:W-:-:S14]  /*0fd0*/  DSETP.NEU.AND P0, PT, R8, -1, PT ;  /* 0xbff000000800742a */ /* 0x004fdc0003f0d000 */
[----:B------:R-:W-:Y:S05]  /*0fe0*/  @!P0 BRA `(.L_x_15) ;  /* 0x0000000000408947 */ /* 0x000fea0003800000 */
[C---:B------:R-:W-:Y:S02]  /*0ff0*/  R2UR UR4, R34.reuse ;  /* 0x00000000220472ca */ /* 0x040fe400000e0000 */
[C---:B------:R-:W-:Y:S02]  /*1000*/  R2UR UR5, R35.reuse ;  /* 0x00000000230572ca */ /* 0x040fe400000e0000 */
[C---:B------:R-:W-:Y:S02]  /*1010*/  R2UR UR6, R34.reuse ;  /* 0x00000000220672ca */ /* 0x040fe400000e0000 */
[C---:B------:R-:W-:Y:S02]  /*1020*/  R2UR UR7, R35.reuse ;  /* 0x00000000230772ca */ /* 0x040fe400000e0000 */
[----:B------:R-:W-:Y:S02]  /*1030*/  R2UR UR8, R34 ;  /* 0x00000000220872ca */ /* 0x000fe400000e0000 */
[----:B------:R-:W-:-:S05]  /*1040*/  R2UR UR9, R35 ;  /* 0x00000000230972ca */ /* 0x000fca00000e0000 */
[----:B------:R-:W0:Y:S04]  /*1050*/  LDG.E.64 R12, desc[UR4][R36.64+0x8] ;  /* 0x00000804240c7981 */ /* 0x000e28000c1e1b00 */
[----:B------:R-:W0:Y:S04]  /*1060*/  LDG.E.64 R10, desc[UR6][R38.64] ;  /* 0x00000006260a7981 */ /* 0x000e28000c1e1b00 */
[----:B------:R-:W2:Y:S01]  /*1070*/  LDG.E.64 R8, desc[UR8][R38.64+0x8] ;  /* 0x0000080826087981 */ /* 0x000ea2000c1e1b00 */
[----:B0-----:R-:W-:-:S08]  /*1080*/  DFMA R10, R14, R12, -R10 ;  /* 0x0000000c0e0a722b */ /* 0x001fd0000000080a */
[----:B--2---:R-:W-:-:S08]  /*1090*/  DADD R8, R10, -R8 ;  /* 0x000000000a087229 */ /* 0x004fd00000000808 */
[----:B------:R-:W-:-:S14]  /*10a0*/  DSETP.GEU.AND P0, PT, R8, 10000, PT ;  /* 0x40c388000800742a */ /* 0x000fdc0003f0e000 */
[----:B------:R-:W0:Y:S01]  /*10b0*/  @!P0 I2F.F64 R10, R18 ;  /* 0x00000012000a8312 */ /* 0x000e220000201c00 */
[----:B------:R-:W-:Y:S02]  /*10c0*/  @!P0 IMAD.MOV.U32 R16, RZ, RZ, R8 ;  /* 0x000000ffff108224 */ /* 0x000fe400078e0008 */
[----:B------:R-:W-:Y:S01]  /*10d0*/  @!P0 IMAD.MOV.U32 R17, RZ, RZ, R9 ;  /* 0x000000ffff118224 */ /* 0x000fe200078e0009 */
[----:B0-----:R2:W-:Y:S06]  /*10e0*/  @!P0 STS.128 [R31], R8 ;  /* 0x000000081f008388 */ /* 0x0015ec0000000c00 */
.L_x_15:
[----:B------:R-:W-:Y:S05]  /*10f0*/  BSYNC.RECONVERGENT B2 ;  /* 0x0000000000027941 */ /* 0x000fea0003800200 */
.L_x_14:
[----:B------:R-:W-:Y:S01]  /*1100*/  IMAD.MOV.U32 R12, RZ, RZ, R19 ;  /* 0x000000ffff0c7224 */ /* 0x000fe200078e0013 */
[----:B------:R-:W-:Y:S06]  /*1110*/  @!P1 BRA `(.L_x_13) ;  /* 0x0000000000d09947 */ /* 0x000fec0003800000 */
[----:B------:R-:W-:Y:S02]  /*1120*/  R2UR UR4, R34 ;  /* 0x00000000220472ca */ /* 0x000fe400000e0000 */
[----:B------:R-:W-:-:S13]  /*1130*/  R2UR UR5, R35 ;  /* 0x00000000230572ca */ /* 0x000fda00000e0000 */
[----:B--2---:R-:W2:Y:S01]  /*1140*/  LDG.E.64 R8, desc[UR4][R40.64+0x10] ;  /* 0x0000100428087981 */ /* 0x004ea2000c1e1b00 */
[----:B------:R-:W-:Y:S01]  /*1150*/  BSSY.RECONVERGENT B2, `(.L_x_16) ;  /* 0x0000015000027945 */ /* 0x000fe20003800200 */
[----:B------:R-:W-:Y:S01]  /*1160*/  ISETP.NE.AND P1, PT, R7, 0x2, PT ;  /* 0x000000020700780c */ /* 0x000fe20003f25270 */
[----:B------:R-:W-:Y:S01]  /*1170*/  VIADD R18, R2, 0x3 ;  /* 0x0000000302127836 */ /* 0x000fe20000000000 */
        /* <DEDUP_REMOVED lines=13> */
[----:B------:R-:W-:-:S14]  /*1250*/  DSETP.GEU.AND P0, PT, R8, R16, PT ;  /* 0x000000100800722a */ /* 0x000fdc0003f0e000 */
[----:B------:R-:W0:Y:S01]  /*1260*/  @!P0 I2F.F64 R10, R19 ;  /* 0x00000013000a8312 */ /* 0x000e220000201c00 */
[----:B------:R-:W-:Y:S02]  /*1270*/  @!P0 IMAD.MOV.U32 R16, RZ, RZ, R8 ;  /* 0x000000ffff108224 */ /* 0x000fe400078e0008 */
[----:B------:R-:W-:Y:S01]  /*1280*/  @!P0 IMAD.MOV.U32 R17, RZ, RZ, R9 ;  /* 0x000000ffff118224 */ /* 0x000fe200078e0009 */
[----:B0-----:R2:W-:Y:S06]  /*1290*/  @!P0 STS.128 [R31], R8 ;  /* 0x000000081f008388 */ /* 0x0015ec0000000c00 */
.L_x_17:
[----:B------:R-:W-:Y:S05]  /*12a0*/  BSYNC.RECONVERGENT B2 ;  /* 0x0000000000027941 */ /* 0x000fea0003800200 */
.L_x_16:
[----:B------:R-:W-:Y:S01]  /*12b0*/  IMAD.MOV.U32 R12, RZ, RZ, R18 ;  /* 0x000000ffff0c7224 */ /* 0x000fe200078e0012 */
[----:B------:R-:W-:Y:S06]  /*12c0*/  @!P1 BRA `(.L_x_13) ;  /* 0x0000000000649947 */ /* 0x000fec0003800000 */
[----:B------:R-:W-:Y:S02]  /*12d0*/  R2UR UR4, R34 ;  /* 0x00000000220472ca */ /* 0x000fe400000e0000 */
[----:B------:R-:W-:-:S13]  /*12e0*/  R2UR UR5, R35 ;  /* 0x00000000230572ca */ /* 0x000fda00000e0000 */
[----:B--2---:R-:W2:Y:S01]  /*12f0*/  LDG.E.64 R8, desc[UR4][R40.64+0x18] ;  /* 0x0000180428087981 */ /* 0x004ea2000c1e1b00 */
[----:B------:R-:W-:-:S04]  /*1300*/  VIADD R19, R2, 0x4 ;  /* 0x0000000402137836 */ /* 0x000fc80000000000 */
[----:B------:R-:W-:Y:S01]  /*1310*/  IMAD.MOV.U32 R12, RZ, RZ, R19 ;  /* 0x000000ffff0c7224 */ /* 0x000fe200078e0013 */
        /* <DEDUP_REMOVED lines=11> */
[----:B0-----:R-:W-:Y:S01]  /*13d0*/  DFMA R8, R14, R12, -R8 ;  /* 0x0000000c0e08722b */ /* 0x001fe20000000808 */
[----:B------:R-:W-:-:S07]  /*13e0*/  IMAD.MOV.U32 R12, RZ, RZ, R19 ;  /* 0x000000ffff0c7224 */ /* 0x000fce00078e0013 */
[----:B--2---:R-:W-:Y:S01]  /*13f0*/  DADD R8, R8, -R10 ;  /* 0x0000000008087229 */ /* 0x004fe2000000080a */
[----:B------:R-:W0:Y:S07]  /*1400*/  I2F.F64 R10, R18 ;  /* 0x00000012000a7312 */ /* 0x000e2e0000201c00 */
[----:B------:R-:W-:-:S14]  /*1410*/  DSETP.GEU.AND P0, PT, R8, R16, PT ;  /* 0x000000100800722a */ /* 0x000fdc0003f0e000 */
[----:B0-----:R3:W-:Y:S01]  /*1420*/  @!P0 STS.128 [R31], R8 ;  /* 0x000000081f008388 */ /* 0x0017e20000000c00 */
[----:B------:R-:W-:Y:S02]  /*1430*/  @!P0 IMAD.MOV.U32 R16, RZ, RZ, R8 ;  /* 0x000000ffff108224 */ /* 0x000fe400078e0008 */
[----:B------:R-:W-:Y:S02]  /*1440*/  @!P0 IMAD.MOV.U32 R17, RZ, RZ, R9 ;  /* 0x000000ffff118224 */ /* 0x000fe400078e0009 */
[----:B------:R-:W-:-:S07]  /*1450*/  @!P0 IMAD.MOV.U32 R12, RZ, RZ, R19 ;  /* 0x000000ffff0c8224 */ /* 0x000fce00078e0013 */
.L_x_13:
[----:B------:R-:W-:Y:S05]  /*1460*/  BSYNC.RECONVERGENT B0 ;  /* 0x0000000000007941 */ /* 0x000fea0003800200 */
.L_x_12:
[----:B------:R-:W-:-:S13]  /*1470*/  ISETP.GE.U32.AND P0, PT, R26, 0x3, PT ;  /* 0x000000031a00780c */ /* 0x000fda0003f06070 */
[----:B------:R-:W-:Y:S05]  /*1480*/  @!P0 BRA `(.L_x_11) ;  /* 0x0000000400a48947 */ /* 0x000fea0003800000 */
.L_x_26:
[----:B------:R-:W4:Y:S01]  /*1490*/  LDC.64 R20, c[0x0][0x388] ;  /* 0x0000e200ff147b82 */ /* 0x000f220000000a00 */
[----:B------:R-:W-:Y:S02]  /*14a0*/  R2UR UR4, R34 ;  /* 0x00000000220472ca */ /* 0x000fe400000e0000 */
[----:B------:R-:W-:-:S05]  /*14b0*/  R2UR UR5, R35 ;  /* 0x00000000230572ca */ /* 0x000fca00000e0000 */
[----:B------:R-:W5:Y:S01]  /*14c0*/  LDC.64 R18, c[0x0][0x390] ;  /* 0x0000e400ff127b82 */ /* 0x000f620000000a00 */
[----:B----4-:R-:W-:-:S07]  /*14d0*/  IMAD.WIDE R20, R12, 0x8, R20 ;  /* 0x000000080c147825 */ /* 0x010fce00078e0214 */
[----:B-123--:R-:W2:Y:S01]  /*14e0*/  LDG.E.64 R8, desc[UR4][R20.64] ;  /* 0x0000000414087981 */ /* 0x00eea2000c1e1b00 */
[----:B------:R-:W-:Y:S01]  /*14f0*/  BSSY.RECONVERGENT B0, `(.L_x_18) ;  /* 0x0000015000007945 */ /* 0x000fe20003800200 */
[----:B-----5:R-:W-:Y:S01]  /*1500*/  IMAD.WIDE R18, R12, 0x8, R18 ;  /* 0x000000080c127825 */ /* 0x020fe200078e0212 */
[----:B--2---:R-:W-:-:S14]  /*1510*/  DSETP.NEU.AND P0, PT, R8, -1, PT ;  /* 0xbff000000800742a */ /* 0x004fdc0003f0d000 */
[----:B------:R-:W-:Y:S05]  /*1520*/  @!P0 BRA `(.L_x_19) ;  /* 0x0000000000448947 */ /* 0x000fea0003800000 */
[----:B------:R-:W-:Y:S01]  /*1530*/  R2UR UR4, R34 ;  /* 0x00000000220472ca */ /* 0x000fe200000e0000 */
[----:B-1----:R-:W-:Y:S01]  /*1540*/  IMAD.WIDE R22, R32, 0x8, R20 ;  /* 0x0000000820167825 */ /* 0x002fe200078e0214 */
        /* <DEDUP_REMOVED lines=15> */
.L_x_19:
[----:B------:R-:W-:Y:S05]  /*1640*/  BSYNC.RECONVERGENT B0 ;  /* 0x0000000000007941 */ /* 0x000fea0003800200 */
.L_x_18:
[----:B------:R-:W-:Y:S02]  /*1650*/  R2UR UR4, R34 ;  /* 0x00000000220472ca */ /* 0x000fe400000e0000 */
[----:B------:R-:W-:-:S13]  /*1660*/  R2UR UR5, R35 ;  /* 0x00000000230572ca */ /* 0x000fda00000e0000 */
[----:B--2---:R-:W2:Y:S01]  /*1670*/  LDG.E.64 R8, desc[UR4][R20.64+0x8] ;  /* 0x0000080414087981 */ /* 0x004ea2000c1e1b00 */
[----:B------:R-:W-:Y:S01]  /*1680*/  BSSY.RECONVERGENT B0, `(.L_x_20) ;  /* 0x0000015000007945 */ /* 0x000fe20003800200 */
[----:B-1----:R-:W-:Y:S01]  /*1690*/  IMAD.WIDE R22, R32, 0x8, R20 ;  /* 0x0000000820167825 */ /* 0x002fe200078e0214 */
        /* <DEDUP_REMOVED lines=14> */
[----:B------:R-:W-:Y:S02]  /*1780*/  @!P0 VIADD R10, R12, 0x1 ;  /* 0x000000010c0a8836 */ /* 0x000fe40000000000 */
[----:B------:R-:W-:Y:S02]  /*1790*/  @!P0 IMAD.MOV.U32 R16, RZ, RZ, R8 ;  /* 0x000000ffff108224 */ /* 0x000fe400078e0008 */
[----:B------:R-:W-:Y:S02]  /*17a0*/  @!P0 IMAD.MOV.U32 R17, RZ, RZ, R9 ;  /* 0x000000ffff118224 */ /* 0x000fe400078e0009 */
[----:B------:R-:W0:Y:S02]  /*17b0*/  @!P0 I2F.F64 R10, R10 ;  /* 0x0000000a000a8312 */ /* 0x000e240000201c00 */
[----:B0-----:R1:W-:Y:S03]  /*17c0*/  @!P0 STS.128 [R31], R8 ;  /* 0x000000081f008388 */ /* 0x0013e60000000c00 */
.L_x_21:
[----:B------:R-:W-:Y:S05]  /*17d0*/  BSYNC.RECONVERGENT B0 ;  /* 0x0000000000007941 */ /* 0x000fea0003800200 */
.L_x_20:
[----:B------:R-:W-:Y:S02]  /*17e0*/  R2UR UR4, R34 ;  /* 0x00000000220472ca */ /* 0x000fe400000e0000 */
[----:B------:R-:W-:-:S13]  /*17f0*/  R2UR UR5, R35 ;  /* 0x00000000230572ca */ /* 0x000fda00000e0000 */
[----:B-1----:R-:W2:Y:S01]  /*1800*/  LDG.E.64 R8, desc[UR4][R20.64+0x10] ;  /* 0x0000100414087981 */ /* 0x002ea2000c1e1b00 */
[----:B------:R-:W-:Y:S01]  /*1810*/  BSSY.RECONVERGENT B0, `(.L_x_22) ;  /* 0x0000014000007945 */ /* 0x000fe20003800200 */
        /* <DEDUP_REMOVED lines=19> */
.L_x_23:
[----:B------:R-:W-:Y:S05]  /*1950*/  BSYNC.RECONVERGENT B0 ;  /* 0x0000000000007941 */ /* 0x000fea0003800200 */
.L_x_22:
[----:B------:R-:W-:Y:S02]  /*1960*/  R2UR UR4, R34 ;  /* 0x00000000220472ca */ /* 0x000fe400000e0000 */
[----:B------:R-:W-:-:S13]  /*1970*/  R2UR UR5, R35 ;  /* 0x00000000230572ca */ /* 0x000fda00000e0000 */
[----:B------:R-:W2:Y:S01]  /*1980*/  LDG.E.64 R20, desc[UR4][R20.64+0x18] ;  /* 0x0000180414147981 */ /* 0x000ea2000c1e1b00 */
        /* <DEDUP_REMOVED lines=10> */
[----:B-1----:R-:W0:Y:S04]  /*1a30*/  LDG.E.64 R8, desc[UR6][R38.64] ;  /* 0x0000000626087981 */ /* 0x002e28000c1e1b00 */
        /* <DEDUP_REMOVED lines=9> */
.L_x_25:
[----:B------:R-:W-:Y:S05]  /*1ad0*/  BSYNC.RECONVERGENT B0 ;  /* 0x0000000000007941 */ /* 0x000fea0003800200 */
.L_x_24:
[----:B------:R-:W3:Y:S01]  /*1ae0*/  LDCU UR4, c[0x0][0x380] ;  /* 0x00007000ff0477ac */ /* 0x000ee20008000800 */
[----:B------:R-:W-:-:S05]  /*1af0*/  VIADD R12, R12, 0x4 ;  /* 0x000000040c0c7836 */ /* 0x000fca0000000000 */
[----:B---3--:R-:W-:-:S13]  /*1b00*/  ISETP.GE.AND P0, PT, R12, UR4, PT ;  /* 0x000000040c007c0c */ /* 0x008fda000bf06270 */
[----:B------:R-:W-:Y:S05]  /*1b10*/  @!P0 BRA `(.L_x_26) ;  /* 0xfffffff8005c8947 */ /* 0x000fea000383ffff */
.L_x_11:
[----:B------:R-:W-:Y:S05]  /*1b20*/  BSYNC.RECONVERGENT B1 ;  /* 0x0000000000017941 */ /* 0x000fea0003800200 */
.L_x_10:
[----:B------:R-:W-:Y:S01]  /*1b30*/  BAR.SYNC.DEFER_BLOCKING 0x0 ;  /* 0x0000000000007b1d */ /* 0x000fe20000010000 */
[----:B------:R-:W-:-:S05]  /*1b40*/  ISETP.NE.AND P1, PT, R2, RZ, PT ;  /* 0x000000ff0200720c */ /* 0x000fca0003f25270 */
[----:B------:R-:W-:Y:S08]  /*1b50*/  BSSY.RECONVERGENT B0, `(.L_x_27) ;  /* 0x00000b9000007945 */ /* 0x000ff00003800200 */
[----:B------:R-:W-:Y:S05]  /*1b60*/  @P1 BRA `(.L_x_28) ;  /* 0x0000000800dc1947 */ /* 0x000fea0003800000 */
[----:B------:R-:W4:Y:S01]  /*1b70*/  LDCU UR4, c[0x0][0x380] ;  /* 0x00007000ff0477ac */ /* 0x000f220008000800 */
[----:B------:R-:W-:Y:S02]  /*1b80*/  IMAD.MOV.U32 R44, RZ, RZ, RZ ;  /* 0x000000ffff2c7224 */ /* 0x000fe400078e00ff */
[----:B------:R-:W-:Y:S02]  /*1b90*/  IMAD.MOV.U32 R42, RZ, RZ, 0x0 ;  /* 0x00000000ff2a7424 */ /* 0x000fe400078e00ff */
[----:B------:R-:W-:Y:S01]  /*1ba0*/  IMAD.MOV.U32 R43, RZ, RZ, 0x40c38800 ;  /* 0x40c38800ff2b7424 */ /* 0x000fe200078e00ff */
[----:B----4-:R-:W-:-:S09]  /*1bb0*/  UISETP.GE.U32.AND UP0, UPT, UR4, 0x8, UPT ;  /* 0x000000080400788c */ /* 0x010fd2000bf06070 */
[----:B------:R-:W-:Y:S05]  /*1bc0*/  BRA.U !UP0, `(.L_x_29) ;  /* 0x0000000108f07547 */ /* 0x000fea000b800000 */
[----:B0123--:R-:W0:Y:S01]  /*1bd0*/  S2R R9, SR_CgaCtaId ;  /* 0x0000000000097919 */ /* 0x00fe220000008800 */
[----:B------:R-:W-:Y:S01]  /*1be0*/  MOV R8, 0x400 ;  /* 0x0000040000087802 */ /* 0x000fe20000000f00 */
[----:B------:R-:W-:Y:S02]  /*1bf0*/  IMAD.MOV.U32 R21, RZ, RZ, RZ ;  /* 0x000000ffff157224 */ /* 0x000fe400078e00ff */
[----:B------:R-:W-:Y:S02]  /*1c00*/  IMAD.MOV.U32 R42, RZ, RZ, 0x0 ;  /* 0x00000000ff2a7424 */ /* 0x000fe400078e00ff */
[----:B------:R-:W-:Y:S02]  /*1c10*/  VIADD R8, R8, 0x20 ;  /* 0x0000002008087836 */ /* 0x000fe40000000000 */
[----:B------:R-:W-:-:S03]  /*1c20*/  IMAD.MOV.U32 R43, RZ, RZ, 0x40c38800 ;  /* 0x40c38800ff2b7424 */ /* 0x000fc600078e00ff */
[----:B0-----:R-:W-:-:S07]  /*1c30*/  LEA R20, R9, R8, 0x18 ;  /* 0x0000000809147211 */ /* 0x001fce00078ec0ff */
.L_x_30:
[----:B------:R-:W-:-:S05]  /*1c40*/  IMAD R22, R21, 0x10, R20 ;  /* 0x0000001015167824 */ /* 0x000fca00078e0214 */
[----:B------:R-:W0:Y:S04]  /*1c50*/  LDS.128 R12, [R22] ;  /* 0x00000000160c7984 */ /* 0x000e280000000c00 */
[----:B------:R-:W1:Y:S04]  /*1c60*/  LDS.128 R8, [R22+0x10] ;  /* 0x0000100016087984 */ /* 0x000e680000000c00 */
[----:B------:R-:W2:Y:S01]  /*1c70*/  LDS.128 R16, [R22+0x20] ;  /* 0x0000200016107984 */ /* 0x000ea20000000c00 */
[----:B0-----:R-:W-:-:S14]  /*1c80*/  DSETP.GEU.AND P6, PT, R12, R42, PT ;  /* 0x0000002a0c00722a */ /* 0x001fdc0003fce000 */
[----:B------:R-:W-:Y:S01]  /*1c90*/  @!P6 IMAD.MOV.U32 R42, RZ, RZ, R12 ;  /* 0x000000ffff2ae224 */ /* 0x000fe200078e000c */
[----:B------:R0:W3:Y:S01]  /*1ca0*/  @!P6 F2I.F64.TRUNC R3, R14 ;  /* 0x0000000e0003e311 */ /* 0x0000e2000030d100 */
[----:B------:R-:W-:Y:S02]  /*1cb0*/  @!P6 IMAD.MOV.U32 R43, RZ, RZ, R13 ;  /* 0x000000ffff2be224 */ /* 0x000fe400078e000d */
[----:B------:R-:W-:-:S04]  /*1cc0*/  @!P6 IMAD.MOV.U32 R0, RZ, RZ, R21 ;  /* 0x000000ffff00e224 */ /* 0x000fc800078e0015 */
[----:B-1----:R-:W-:Y:S01]  /*1cd0*/  DSETP.GEU.AND P0, PT, R8, R42, PT ;  /* 0x0000002a0800722a */ /* 0x002fe20003f0e000 */
[----:B0-----:R-:W0:-:S13]  /*1ce0*/  LDS.128 R12, [R22+0x30] ;  /* 0x00003000160c7984 */ /* 0x001e1a0000000c00 */
[----:B------:R-:W-:Y:S01]  /*1cf0*/  @!P0 IMAD.MOV.U32 R42, RZ, RZ, R8 ;  /* 0x000000ffff2a8224 */ /* 0x000fe200078e0008 */
[----:B------:R1:W4:Y:S01]  /*1d00*/  @!P0 F2I.F64.TRUNC R3, R10 ;  /* 0x0000000a00038311 */ /* 0x000322000030d100 */
[----:B------:R-:W-:Y:S02]  /*1d10*/  @!P0 IMAD.MOV.U32 R43, RZ, RZ, R9 ;  /* 0x000000ffff2b8224 */ /* 0x000fe400078e0009 */
[----:B------:R-:W-:-:S04]  /*1d20*/  @!P0 VIADD R0, R21, 0x1 ;  /* 0x0000000115008836 */ /* 0x000fc80000000000 */
[----:B--2---:R-:W-:Y:S01]  /*1d30*/  DSETP.GEU.AND P2, PT, R16, R42, PT ;  /* 0x0000002a1000722a */ /* 0x004fe20003f4e000 */
[----:B-1----:R-:W1:-:S13]  /*1d40*/  LDS.128 R8, [R22+0x40] ;  /* 0x0000400016087984 */ /* 0x002e5a0000000c00 */
[----:B------:R-:W-:Y:S01]  /*1d50*/  @!P2 IMAD.MOV.U32 R42, RZ, RZ, R16 ;  /* 0x000000ffff2aa224 */ /* 0x000fe200078e0010 */
[----:B------:R2:W1:Y:S01]  /*1d60*/  @!P2 F2I.F64.TRUNC R3, R18 ;  /* 0x000000120003a311 */ /* 0x000462000030d100 */
[----:B------:R-:W-:Y:S02]  /*1d70*/  @!P2 IMAD.MOV.U32 R43, RZ, RZ, R17 ;  /* 0x000000ffff2ba224 */ /* 0x000fe400078e0011 */
[----:B------:R-:W-:-:S04]  /*1d80*/  @!P2 VIADD R0, R21, 0x2 ;  /* 0x000000021500a836 */ /* 0x000fc80000000000 */
[----:B0-----:R-:W-:Y:S01]  /*1d90*/  DSETP.GEU.AND P3, PT, R12, R42, PT ;  /* 0x0000002a0c00722a */ /* 0x001fe20003f6e000 */
[----:B--2---:R-:W0:-:S13]  /*1da0*/  LDS.128 R16, [R22+0x50] ;  /* 0x0000500016107984 */ /* 0x004e1a0000000c00 */
[----:B------:R-:W-:Y:S01]  /*1db0*/  @!P3 IMAD.MOV.U32 R42, RZ, RZ, R12 ;  /* 0x000000ffff2ab224 */ /* 0x000fe200078e000c */
[----:B------:R2:W0:Y:S01]  /*1dc0*/  @!P3 F2I.F64.TRUNC R3, R14 ;  /* 0x0000000e0003b311 */ /* 0x000422000030d100 */
[----:B------:R-:W-:Y:S02]  /*1dd0*/  @!P3 IMAD.MOV.U32 R43, RZ, RZ, R13 ;  /* 0x000000ffff2bb224 */ /* 0x000fe400078e000d */
[----:B------:R-:W-:-:S04]  /*1de0*/  @!P3 VIADD R0, R21, 0x3 ;  /* 0x000000031500b836 */ /* 0x000fc80000000000 */
[----:B-1----:R-:W-:Y:S01]  /*1df0*/  DSETP.GEU.AND P4, PT, R8, R42, PT ;  /* 0x0000002a0800722a */ /* 0x002fe20003f8e000 */
[----:B--2---:R-:W1:-:S13]  /*1e00*/  LDS.128 R12, [R22+0x60] ;  /* 0x00006000160c7984 */ /* 0x004e5a0000000c00 */
        /* <DEDUP_REMOVED lines=10> */
[----:B-1----:R-:W-:-:S14]  /*1eb0*/  DSETP.GEU.AND P6, PT, R12, R42, PT ;  /* 0x0000002a0c00722a */ /* 0x002fdc0003fce000 */
[----:B------:R-:W-:Y:S01]  /*1ec0*/  @!P6 IMAD.MOV.U32 R42, RZ, RZ, R12 ;  /* 0x000000ffff2ae224 */ /* 0x000fe200078e000c */
[----:B------:R2:W1:Y:S01]  /*1ed0*/  @!P6 F2I.F64.TRUNC R3, R14 ;  /* 0x0000000e0003e311 */ /* 0x000462000030d100 */
[----:B------:R-:W-:Y:S02]  /*1ee0*/  @!P6 IMAD.MOV.U32 R43, RZ, RZ, R13 ;  /* 0x000000ffff2be224 */ /* 0x000fe400078e000d */
[----:B------:R-:W-:-:S04]  /*1ef0*/  @!P6 VIADD R0, R21, 0x6 ;  /* 0x000000061500e836 */ /* 0x000fc80000000000 */
[----:B0-----:R-:W-:-:S14]  /*1f00*/  DSETP.GEU.AND P0, PT, R8, R42, PT ;  /* 0x0000002a0800722a */ /* 0x001fdc0003f0e000 */
[C---:B------:R-:W-:Y:S01]  /*1f10*/  @!P0 VIADD R0, R21.reuse, 0x7 ;  /* 0x0000000715008836 */ /* 0x040fe20000000000 */
[----:B------:R2:W0:Y:S01]  /*1f20*/  @!P0 F2I.F64.TRUNC R3, R10 ;  /* 0x0000000a00038311 */ /* 0x000422000030d100 */
[----:B------:R-:W-:Y:S02]  /*1f30*/  VIADD R21, R21, 0x8 ;  /* 0x0000000815157836 */ /* 0x000fe40000000000 */
[----:B------:R-:W-:Y:S02]  /*1f40*/  @!P0 IMAD.MOV.U32 R42, RZ, RZ, R8 ;  /* 0x000000ffff2a8224 */ /* 0x000fe400078e0008 */
[----:B------:R-:W-:Y:S01]  /*1f50*/  @!P0 IMAD.MOV.U32 R43, RZ, RZ, R9 ;  /* 0x000000ffff2b8224 */ /* 0x000fe200078e0009 */
[----:B------:R-:W-:-:S13]  /*1f60*/  ISETP.NE.AND P2, PT, R21, R25, PT ;  /* 0x000000191500720c */ /* 0x000fda0003f45270 */
[----:B01234-:R-:W-:Y:S05]  /*1f70*/  @P2 BRA `(.L_x_30) ;  /* 0xfffffffc00302947 */ /* 0x01ffea000383ffff */
[----:B------:R-:W-:-:S07]  /*1f80*/  IMAD.MOV.U32 R44, RZ, RZ, R25 ;  /* 0x000000ffff2c7224 */ /* 0x000fce00078e0019 */
.L_x_29:
[----:B------:R-:W-:-:S13]  /*1f90*/  ISETP.NE.AND P0, PT, R30, RZ, PT ;  /* 0x000000ff1e00720c */ /* 0x000fda0003f05270 */
[----:B------:R-:W-:Y:S05]  /*1fa0*/  @!P0 BRA `(.L_x_31) ;  /* 0x0000000400048947 */ /* 0x000fea0003800000 */
[----:B------:R-:W-:Y:S02]  /*1fb0*/  ISETP.GE.U32.AND P0, PT, R29, 0x3, PT ;  /* 0x000000031d00780c */ /* 0x000fe40003f06070 */
[----:B------:R-:W-:-:S11]  /*1fc0*/  ISETP.NE.AND P5, PT, R28, RZ, PT ;  /* 0x000000ff1c00720c */ /* 0x000fd60003fa5270 */
[----:B------:R-:W-:Y:S05]  /*1fd0*/  @!P0 BRA `(.L_x_32) ;  /* 0x0000000000788947 */ /* 0x000fea0003800000 */
[----:B0123--:R-:W0:Y:S01]  /*1fe0*/  S2R R9, SR_CgaCtaId ;  /* 0x0000000000097919 */ /* 0x00fe220000008800 */
[----:B------:R-:W-:-:S05]  /*1ff0*/  MOV R8, 0x400 ;  /* 0x0000040000087802 */ /* 0x000fca0000000f00 */
[----:B------:R-:W-:-:S05]  /*2000*/  VIADD R8, R8, 0x20 ;  /* 0x0000002008087836 */ /* 0x000fca0000000000 */
[----:B0-----:R-:W-:-:S05]  /*2010*/  LEA R9, R9, R8, 0x18 ;  /* 0x0000000809097211 */ /* 0x001fca00078ec0ff */
[----:B------:R-:W-:-:S05]  /*2020*/  IMAD R45, R44, 0x10, R9 ;  /* 0x000000102c2d7824 */ /* 0x000fca00078e0209 */
[----:B------:R-:W0:Y:S04]  /*2030*/  LDS.128 R8, [R45] ;  /* 0x000000002d087984 */ /* 0x000e280000000c00 */
[----:B------:R-:W1:Y:S04]  /*2040*/  LDS.128 R12, [R45+0x10] ;  /* 0x000010002d0c7984 */ /* 0x000e680000000c00 */
[----:B------:R-:W2:Y:S04]  /*2050*/  LDS.128 R16, [R45+0x20] ;  /* 0x000020002d107984 */ /* 0x000ea80000000c00 */
[----:B------:R-:W3:Y:S01]  /*2060*/  LDS.128 R20, [R45+0x30] ;  /* 0x000030002d147984 */ /* 0x000ee20000000c00 */
[----:B0-----:R-:W-:-:S14]  /*2070*/  DSETP.GEU.AND P0, PT, R8, R42, PT ;  /* 0x0000002a0800722a */ /* 0x001fdc0003f0e000 */
[----:B------:R-:W-:Y:S01]  /*2080*/  @!P0 IMAD.MOV.U32 R42, RZ, RZ, R8 ;  /* 0x000000ffff2a8224 */ /* 0x000fe200078e0008 */
[----:B------:R4:W0:Y:S01]  /*2090*/  @!P0 F2I.F64.TRUNC R3, R10 ;  /* 0x0000000a00038311 */ /* 0x000822000030d100 */
[----:B------:R-:W-:Y:S02]  /*20a0*/  @!P0 IMAD.MOV.U32 R43, RZ, RZ, R9 ;  /* 0x000000ffff2b8224 */ /* 0x000fe400078e0009 */
[----:B------:R-:W-:-:S04]  /*20b0*/  @!P0 IMAD.MOV.U32 R0, RZ, RZ, R44 ;  /* 0x000000ffff008224 */ /* 0x000fc800078e002c */
[----:B-1----:R-:W-:-:S14]  /*20c0*/  DSETP.GEU.AND P2, PT, R12, R42, PT ;  /* 0x0000002a0c00722a */ /* 0x002fdc0003f4e000 */
[----:B------:R-:W-:Y:S01]  /*20d0*/  @!P2 IMAD.MOV.U32 R42, RZ, RZ, R12 ;  /* 0x000000ffff2aa224 */ /* 0x000fe200078e000c */
[----:B------:R4:W1:Y:S01]  /*20e0*/  @!P2 F2I.F64.TRUNC R3, R14 ;  /* 0x0000000e0003a311 */ /* 0x000862000030d100 */
[----:B------:R-:W-:Y:S02]  /*20f0*/  @!P2 IMAD.MOV.U32 R43, RZ, RZ, R13 ;  /* 0x000000ffff2ba224 */ /* 0x000fe400078e000d */
[----:B------:R-:W-:-:S04]  /*2100*/  @!P2 VIADD R0, R44, 0x1 ;  /* 0x000000012c00a836 */ /* 0x000fc80000000000 */
[----:B--2---:R-:W-:-:S14]  /*2110*/  DSETP.GEU.AND P3, PT, R16, R42, PT ;  /* 0x0000002a1000722a */ /* 0x004fdc0003f6e000 */
[----:B------:R-:W-:Y:S01]  /*2120*/  @!P3 IMAD.MOV.U32 R42, RZ, RZ, R16 ;  /* 0x000000ffff2ab224 */ /* 0x000fe200078e0010 */
[----:B------:R4:W2:Y:S01]  /*2130*/  @!P3 F2I.F64.TRUNC R3, R18 ;  /* 0x000000120003b311 */ /* 0x0008a2000030d100 */
[----:B------:R-:W-:Y:S02]  /*2140*/  @!P3 IMAD.MOV.U32 R43, RZ, RZ, R17 ;  /* 0x000000ffff2bb224 */ /* 0x000fe400078e0011 */
[----:B------:R-:W-:-:S04]  /*2150*/  @!P3 VIADD R0, R44, 0x2 ;  /* 0x000000022c00b836 */ /* 0x000fc80000000000 */
[----:B---3--:R-:W-:-:S14]  /*2160*/  DSETP.GEU.AND P4, PT, R20, R42, PT ;  /* 0x0000002a1400722a */ /* 0x008fdc0003f8e000 */
[----:B------:R4:W3:Y:S01]  /*2170*/  @!P4 F2I.F64.TRUNC R3, R22 ;  /* 0x000000160003c311 */ /* 0x0008e2000030d100 */
[C---:B------:R-:W-:Y:S02]  /*2180*/  @!P4 VIADD R0, R44.reuse, 0x3 ;  /* 0x000000032c00c836 */ /* 0x040fe40000000000 */
[----:B------:R-:W-:Y:S02]  /*2190*/  @!P4 IMAD.MOV.U32 R42, RZ, RZ, R20 ;  /* 0x000000ffff2ac224 */ /* 0x000fe400078e0014 */
[----:B------:R-:W-:Y:S02]  /*21a0*/  @!P4 IMAD.MOV.U32 R43, RZ, RZ, R21 ;  /* 0x000000ffff2bc224 */ /* 0x000fe400078e0015 */
[----:B012---:R-:W-:-:S07]  /*21b0*/  VIADD R44, R44, 0x4 ;  /* 0x000000042c2c7836 */ /* 0x007fce0000000000 */
.L_x_32:
[----:B------:R-:W-:Y:S05]  /*21c0*/  @!P5 BRA `(.L_x_31) ;  /* 0x00000000007cd947 */ /* 0x000fea0003800000 */
[----:B------:R-:W-:Y:S02]  /*21d0*/  ISETP.NE.AND P0, PT, R27, RZ, PT ;  /* 0x000000ff1b00720c */ /* 0x000fe40003f05270 */
[----:B------:R-:W-:-:S11]  /*21e0*/  ISETP.NE.AND P3, PT, R24, RZ, PT ;  /* 0x000000ff1800720c */ /* 0x000fd60003f65270 */
[----:B------:R-:W-:Y:S05]  /*21f0*/  @!P0 BRA `(.L_x_33) ;  /* 0x0000000000488947 */ /* 0x000fea0003800000 */
[----:B0123--:R-:W0:Y:S01]  /*2200*/  S2R R9, SR_CgaCtaId ;  /* 0x0000000000097919 */ /* 0x00fe220000008800 */
[----:B------:R-:W-:-:S05]  /*2210*/  MOV R8, 0x400 ;  /* 0x0000040000087802 */ /* 0x000fca0000000f00 */
[----:B------:R-:W-:-:S05]  /*2220*/  VIADD R8, R8, 0x20 ;  /* 0x0000002008087836 */ /* 0x000fca0000000000 */
[----:B0-----:R-:W-:-:S05]  /*2230*/  LEA R9, R9, R8, 0x18 ;  /* 0x0000000809097211 */ /* 0x001fca00078ec0ff */
[----:B------:R-:W-:-:S05]  /*2240*/  IMAD R16, R44, 0x10, R9 ;  /* 0x000000102c107824 */ /* 0x000fca00078e0209 */
[----:B----4-:R-:W0:Y:S04]  /*2250*/  LDS.128 R8, [R16] ;  /* 0x0000000010087984 */ /* 0x010e280000000c00 */
[----:B------:R-:W1:Y:S01]  /*2260*/  LDS.128 R12, [R16+0x10] ;  /* 0x00001000100c7984 */ /* 0x000e620000000c00 */
[----:B0-----:R-:W-:-:S14]  /*2270*/  DSETP.GEU.AND P0, PT, R8, R42, PT ;  /* 0x0000002a0800722a */ /* 0x001fdc0003f0e000 */
[----:B------:R-:W-:Y:S01]  /*2280*/  @!P0 IMAD.MOV.U32 R42, RZ, RZ, R8 ;  /* 0x000000ffff2a8224 */ /* 0x000fe200078e0008 */
[----:B------:R0:W2:Y:S01]  /*2290*/  @!P0 F2I.F64.TRUNC R3, R10 ;  /* 0x0000000a00038311 */ /* 0x0000a2000030d100 */
[----:B------:R-:W-:Y:S02]  /*22a0*/  @!P0 IMAD.MOV.U32 R43, RZ, RZ, R9 ;  /* 0x000000ffff2b8224 */ /* 0x000fe400078e0009 */
[----:B------:R-:W-:-:S04]  /*22b0*/  @!P0 IMAD.MOV.U32 R0, RZ, RZ, R44 ;  /* 0x000000ffff008224 */ /* 0x000fc800078e002c */
[----:B-1----:R-:W-:-:S14]  /*22c0*/  DSETP.GEU.AND P2, PT, R12, R42, PT ;  /* 0x0000002a0c00722a */ /* 0x002fdc0003f4e000 */
[----:B------:R0:W1:Y:S01]  /*22d0*/  @!P2 F2I.F64.TRUNC R3, R14 ;  /* 0x0000000e0003a311 */ /* 0x000062000030d100 */
[C---:B------:R-:W-:Y:S02]  /*22e0*/  @!P2 VIADD R0, R44.reuse, 0x1 ;  /* 0x000000012c00a836 */ /* 0x040fe40000000000 */
[----:B------:R-:W-:Y:S02]  /*22f0*/  @!P2 IMAD.MOV.U32 R42, RZ, RZ, R12 ;  /* 0x000000ffff2aa224 */ /* 0x000fe400078e000c */
[----:B------:R-:W-:Y:S02]  /*2300*/  @!P2 IMAD.MOV.U32 R43, RZ, RZ, R13 ;  /* 0x000000ffff2ba224 */ /* 0x000fe400078e000d */
[----:B--2---:R-:W-:-:S07]  /*2310*/  VIADD R44, R44, 0x2 ;  /* 0x000000022c2c7836 */ /* 0x004fce0000000000 */
.L_x_33:
[----:B------:R-:W-:Y:S05]  /*2320*/  @!P3 BRA `(.L_x_31) ;  /* 0x000000000024b947 */ /* 0x000fea0003800000 */
[----:B0123--:R-:W0:Y:S01]  /*2330*/  S2R R9, SR_CgaCtaId ;  /* 0x0000000000097919 */ /* 0x00fe220000008800 */
[----:B------:R-:W-:-:S05]  /*2340*/  MOV R8, 0x400 ;  /* 0x0000040000087802 */ /* 0x000fca0000000f00 */
[----:B------:R-:W-:-:S05]  /*2350*/  VIADD R8, R8, 0x20 ;  /* 0x0000002008087836 */ /* 0x000fca0000000000 */
[----:B0-----:R-:W-:-:S05]  /*2360*/  LEA R9, R9, R8, 0x18 ;  /* 0x0000000809097211 */ /* 0x001fca00078ec0ff */
[----:B------:R-:W-:-:S06]  /*2370*/  IMAD R8, R44, 0x10, R9 ;  /* 0x000000102c087824 */ /* 0x000fcc00078e0209 */
[----:B----4-:R-:W0:Y:S02]  /*2380*/  LDS.128 R8, [R8] ;  /* 0x0000000008087984 */ /* 0x010e240000000c00 */
[----:B0-----:R-:W-:-:S14]  /*2390*/  DSETP.GEU.AND P0, PT, R8, R42, PT ;  /* 0x0000002a0800722a */ /* 0x001fdc0003f0e000 */
[----:B------:R0:W1:Y:S01]  /*23a0*/  @!P0 F2I.F64.TRUNC R3, R10 ;  /* 0x0000000a00038311 */ /* 0x000062000030d100 */
[----:B------:R-:W-:-:S07]  /*23b0*/  @!P0 IMAD.MOV.U32 R0, RZ, RZ, R44 ;  /* 0x000000ffff008224 */ /* 0x000fce00078e002c */
.L_x_31:
[----:B------:R-:W4:Y:S01]  /*23c0*/  LDC.64 R12, c[0x0][0x390] ;  /* 0x0000e400ff0c7b82 */ /* 0x000f220000000a00 */
[C---:B---3--:R-:W-:Y:S02]  /*23d0*/  R2UR UR4, R34.reuse ;  /* 0x00000000220472ca */ /* 0x048fe400000e0000 */
[C---:B------:R-:W-:Y:S02]  /*23e0*/  R2UR UR5, R35.reuse ;  /* 0x00000000230572ca */ /* 0x040fe400000e0000 */
[----:B------:R-:W-:Y:S02]  /*23f0*/  R2UR UR6, R34 ;  /* 0x00000000220672ca */ /* 0x000fe400000e0000 */
[----:B------:R-:W-:Y:S02]  /*2400*/  R2UR UR7, R35 ;  /* 0x00000000230772ca */ /* 0x000fe400000e0000 */
[CC--:B012---:R-:W-:Y:S02]  /*2410*/  VIMNMX R8, PT, PT, R3.reuse, R0.reuse, PT ;  /* 0x0000000003087248 */ /* 0x0c7fe40003fe0100 */
[----:B------:R-:W-:-:S03]  /*2420*/  VIMNMX R9, PT, PT, R3, R0, !PT ;  /* 0x0000000003097248 */ /* 0x000fc60007fe0100 */
[----:B----4-:R-:W-:-:S04]  /*2430*/  IMAD.WIDE R18, R8, 0x8, R12 ;  /* 0x0000000808127825 */ /* 0x010fc800078e020c */
[----:B------:R-:W-:Y:S02]  /*2440*/  IMAD.WIDE R12, R9, 0x8, R12 ;  /* 0x00000008090c7825 */ /* 0x000fe400078e020c */
[----:B------:R-:W2:Y:S04]  /*2450*/  LDG.E.64 R18, desc[UR4][R18.64] ;  /* 0x0000000412127981 */ /* 0x000ea8000c1e1b00 */
[----:B------:R-:W2:Y:S01]  /*2460*/  LDG.E.64 R12, desc[UR6][R12.64] ;  /* 0x000000060c0c7981 */ /* 0x000ea2000c1e1b00 */
[----:B------:R-:W-:Y:S01]  /*2470*/  VIADD R10, R33, 0xfffffffe ;  /* 0xfffffffe210a7836 */ /* 0x000fe20000000000 */
[----:B------:R-:W0:Y:S01]  /*2480*/  S2UR UR5, SR_CgaCtaId ;  /* 0x00000000000579c3 */ /* 0x000e220000008800 */
[----:B------:R-:W-:Y:S01]  /*2490*/  IMAD.MOV.U32 R14, RZ, RZ, 0x1 ;  /* 0x00000001ff0e7424 */ /* 0x000fe200078e00ff */
[----:B------:R-:W-:-:S03]  /*24a0*/  UMOV UR4, 0x400 ;  /* 0x0000040000047882 */ /* 0x000fc60000000000 */
[----:B------:R-:W1:Y:S08]  /*24b0*/  I2F.F64 R10, R10 ;  /* 0x0000000a000a7312 */ /* 0x000e700000201c00 */
[----:B-1----:R-:W1:Y:S01]  /*24c0*/  MUFU.RCP64H R15, R11 ;  /* 0x0000000b000f7308 */ /* 0x002e620000001800 */
[----:B0-----:R-:W-:-:S09]  /*24d0*/  ULEA UR4, UR5, UR4, 0x18 ;  /* 0x0000000405047291 */ /* 0x001fd2000f8ec0ff */
[----:B------:R0:W-:Y:S01]  /*24e0*/  STS.64 [UR4], R8 ;  /* 0x00000008ff007988 */ /* 0x0001e20008000a04 */
[----:B-1----:R-:W-:-:S08]  /*24f0*/  DFMA R16, -R10, R14, 1 ;  /* 0x3ff000000a10742b */ /* 0x002fd0000000010e */
[----:B------:R-:W-:-:S08]  /*2500*/  DFMA R16, R16, R16, R16 ;  /* 0x000000101010722b */ /* 0x000fd00000000010 */
[----:B------:R-:W-:-:S08]  /*2510*/  DFMA R16, R14, R16, R14 ;  /* 0x000000100e10722b */ /* 0x000fd0000000000e */
[----:B------:R-:W-:Y:S02]  /*2520*/  DFMA R14, -R10, R16, 1 ;  /* 0x3ff000000a0e742b */ /* 0x000fe40000000110 */
[----:B--2---:R-:W-:-:S06]  /*2530*/  DADD R12, R18, -R12 ;  /* 0x00000000120c7229 */ /* 0x004fcc000000080c */
[----:B------:R-:W-:-:S08]  /*2540*/  DFMA R18, R16, R14, R16 ;  /* 0x0000000e1012722b */ /* 0x000fd00000000010 */
[----:B------:R-:W-:Y:S01]  /*2550*/  DMUL R16, R12, R18 ;  /* 0x000000120c107228 */ /* 0x000fe20000000000 */
[----:B------:R-:W-:-:S07]  /*2560*/  FSETP.GEU.AND P2, PT, |R13|, 6.5827683646048100446e-37, PT ;  /* 0x036000000d00780b */ /* 0x000fce0003f4e200 */
[----:B------:R-:W-:-:S08]  /*2570*/  DFMA R14, -R10, R16, R12 ;  /* 0x000000100a0e722b */ /* 0x000fd0000000010c */
[----:B------:R-:W-:-:S10]  /*2580*/  DFMA R14, R18, R14, R16 ;  /* 0x0000000e120e722b */ /* 0x000fd40000000010 */
[----:B------:R-:W-:-:S05]  /*2590*/  FFMA R16, RZ, R11, R15 ;  /* 0x0000000bff107223 */ /* 0x000fca000000000f */
[----:B------:R-:W-:-:S13]  /*25a0*/  FSETP.GT.AND P0, PT, |R16|, 1.469367938527859385e-39, PT ;  /* 0x001000001000780b */ /* 0x000fda0003f04200 */
[----:B0-----:R-:W-:Y:S05]  /*25b0*/  @P0 BRA P2, `(.L_x_34) ;  /* 0x0000000000080947 */ /* 0x001fea0001000000 */
[----:B------:R-:W-:-:S07]  /*25c0*/  MOV R45, 0x25e0 ;  /* 0x000025e0002d7802 */ /* 0x000fce0000000f00 */
[----:B------:R-:W-:Y:S05]  /*25d0*/  CALL.REL.NOINC `($__internal_0_$__cuda_sm20_div_rn_f64_full) ;  /* 0x0000000400807944 */ /* 0x000fea0003c00000 */
.L_x_34:
[----:B------:R-:W0:Y:S01]  /*25e0*/  LDC.64 R10, c[0x0][0x388] ;  /* 0x0000e200ff0a7b82 */ /* 0x000e220000000a00 */
[----:B------:R-:W1:Y:S01]  /*25f0*/  LDCU UR4, c[0x0][0x380] ;  /* 0x00007000ff0477ac */ /* 0x000e620008000800 */
[----:B------:R-:W-:Y:S02]  /*2600*/  R2UR UR6, R34 ;  /* 0x00000000220672ca */ /* 0x000fe400000e0000 */
[----:B------:R-:W-:Y:S01]  /*2610*/  R2UR UR7, R35 ;  /* 0x00000000230772ca */ /* 0x000fe200000e0000 */
[----:B-1----:R-:W-:-:S04]  /*2620*/  IMAD R13, R8, UR4, R9 ;  /* 0x00000004080d7c24 */ /* 0x002fc8000f8e0209 */
[----:B0-----:R-:W-:-:S08]  /*2630*/  IMAD.WIDE R12, R13, 0x8, R10 ;  /* 0x000000080d0c7825 */ /* 0x001fd000078e020a */
[----:B------:R-:W2:Y:S01]  /*2640*/  LDG.E.64 R10, desc[UR6][R12.64] ;  /* 0x000000060c0a7981 */ /* 0x000ea2000c1e1b00 */
[----:B------:R-:W0:Y:S01]  /*2650*/  S2UR UR5, SR_CgaCtaId ;  /* 0x00000000000579c3 */ /* 0x000e220000008800 */
[----:B------:R-:W-:Y:S02]  /*2660*/  UMOV UR4, 0x400 ;  /* 0x0000040000047882 */ /* 0x000fe40000000000 */
[----:B0-----:R-:W-:-:S09]  /*2670*/  ULEA UR4, UR5, UR4, 0x18 ;  /* 0x0000000405047291 */ /* 0x001fd2000f8ec0ff */
[----:B------:R4:W-:Y:S01]  /*2680*/  STS.64 [UR4+0x8], R14 ;  /* 0x0000080eff007988 */ /* 0x0009e20008000a04 */
[C-C-:B--2---:R-:W-:Y:S02]  /*2690*/  DADD R8, R10.reuse, R14.reuse ;  /* 0x000000000a087229 */ /* 0x144fe4000000000e */
[----:B------:R-:W-:-:S06]  /*26a0*/  DADD R10, R10, -R14 ;  /* 0x000000000a0a7229 */ /* 0x000fcc000000080e */
[----:B------:R-:W-:Y:S02]  /*26b0*/  DMUL R8, R8, 0.5 ;  /* 0x3fe0000008087828 */ /* 0x000fe40000000000 */
[----:B------:R-:W-:-:S07]  /*26c0*/  DMUL R10, R10, 0.5 ;  /* 0x3fe000000a0a7828 */ /* 0x000fce0000000000 */
[----:B------:R4:W-:Y:S04]  /*26d0*/  STS.128 [UR4+0x10], R8 ;  /* 0x00001008ff007988 */ /* 0x0009e80008000c04 */
.L_x_28:
[----:B------:R-:W-:Y:S05]  /*26e0*/  BSYNC.RECONVERGENT B0 ;  /* 0x0000000000007941 */ /* 0x000fea0003800200 */
.L_x_27:
[----:B------:R-:W5:Y:S08]  /*26f0*/  S2UR UR5, SR_CgaCtaId ;  /* 0x00000000000579c3 */ /* 0x000f700000008800 */
[----:B------:R-:W-:Y:S06]  /*2700*/  BAR.SYNC.DEFER_BLOCKING 0x0 ;  /* 0x0000000000007b1d */ /* 0x000fec0000010000 */
[----:B------:R-:W-:-:S02]  /*2710*/  UMOV UR4, 0x400 ;  /* 0x0000040000047882 */ /* 0x000fc40000000000 */
[----:B-1----:R-:W1:Y:S01]  /*2720*/  LDC R22, c[0x0][0x380] ;  /* 0x0000e000ff167b82 */ /* 0x002e620000000800 */
[----:B------:R-:W-:Y:S01]  /*2730*/  BSSY.RECONVERGENT B0, `(.L_x_35) ;  /* 0x000001e000007945 */ /* 0x000fe20003800200 */
[----:B-----5:R-:W-:-:S09]  /*2740*/  ULEA UR4, UR5, UR4, 0x18 ;  /* 0x0000000405047291 */ /* 0x020fd2000f8ec0ff */
[----:B0-234-:R-:W0:Y:S02]  /*2750*/  LDS.64 R8, [UR4] ;  /* 0x00000004ff087984 */ /* 0x01de240008000a00 */
[----:B0-----:R-:W-:-:S04]  /*2760*/  ISETP.NE.AND P0, PT, R2, R9, PT ;  /* 0x000000090200720c */ /* 0x001fc80003f05270 */
[----:B------:R-:W-:-:S04]  /*2770*/  ISETP.EQ.OR P0, PT, R2, R8, !P0 ;  /* 0x000000080200720c */ /* 0x000fc80004702670 */
[----:B-1----:R-:W-:-:S13]  /*2780*/  ISETP.GE.OR P0, PT, R2, R22, P0 ;  /* 0x000000160200720c */ /* 0x002fda0000706670 */
[----:B------:R-:W-:Y:S05]  /*2790*/  @P0 BRA `(.L_x_36) ;  /* 0x00000000005c0947 */ /* 0x000fea0003800000 */
[----:B------:R-:W0:Y:S01]  /*27a0*/  LDC.64 R10, c[0x0][0x388] ;  /* 0x0000e200ff0a7b82 */ /* 0x000e220000000a00 */
[----:B------:R-:W-:Y:S01]  /*27b0*/  R2UR UR6, R34 ;  /* 0x00000000220672ca */ /* 0x000fe200000e0000 */
[----:B------:R-:W-:Y:S01]  /*27c0*/  IMAD R12, R8, R22, RZ ;  /* 0x00000016080c7224 */ /* 0x000fe200078e02ff */
[C---:B------:R-:W-:Y:S01]  /*27d0*/  R2UR UR7, R35.reuse ;  /* 0x00000000230772ca */ /* 0x040fe200000e0000 */
[----:B------:R-:W-:Y:S01]  /*27e0*/  IMAD R17, R22, R9, RZ ;  /* 0x0000000916117224 */ /* 0x000fe200078e02ff */
[----:B------:R-:W-:Y:S01]  /*27f0*/  R2UR UR8, R34 ;  /* 0x00000000220872ca */ /* 0x000fe200000e0000 */
[--C-:B------:R-:W-:Y:S01]  /*2800*/  IMAD.WIDE R18, R12, 0x8, R40.reuse ;  /* 0x000000080c127825 */ /* 0x100fe200078e0228 */
[----:B------:R-:W-:Y:S02]  /*2810*/  R2UR UR9, R35 ;  /* 0x00000000230972ca */ /* 0x000fe400000e0000 */
[----:B------:R-:W-:Y:S01]  /*2820*/  R2UR UR10, R34 ;  /* 0x00000000220a72ca */ /* 0x000fe200000e0000 */
[----:B------:R-:W-:Y:S01]  /*2830*/  IMAD.WIDE R16, R17, 0x8, R40 ;  /* 0x0000000811107825 */ /* 0x000fe200078e0228 */
[----:B------:R-:W-:-:S03]  /*2840*/  R2UR UR11, R35 ;  /* 0x00000000230b72ca */ /* 0x000fc600000e0000 */
[----:B------:R-:W-:Y:S02]  /*2850*/  IMAD.IADD R13, R12, 0x1, R9 ;  /* 0x000000010c0d7824 */ /* 0x000fe400078e0209 */
[----:B------:R-:W2:Y:S04]  /*2860*/  LDG.E.64 R18, desc[UR6][R18.64] ;  /* 0x0000000612127981 */ /* 0x000ea8000c1e1b00 */
[----:B------:R-:W2:Y:S01]  /*2870*/  LDG.E.64 R14, desc[UR8][R16.64] ;  /* 0x00000008100e7981 */ /* 0x000ea2000c1e1b00 */
[----:B0-----:R-:W-:-:S06]  /*2880*/  IMAD.WIDE R12, R13, 0x8, R10 ;  /* 0x000000080d0c7825 */ /* 0x001fcc00078e020a */
[----:B------:R-:W3:Y:S01]  /*2890*/  LDG.E.64 R12, desc[UR10][R12.64] ;  /* 0x0000000a0c0c7981 */ /* 0x000ee2000c1e1b00 */
[----:B--2---:R-:W-:-:S08]  /*28a0*/  DADD R14, R18, R14 ;  /* 0x00000000120e7229 */ /* 0x004fd0000000000e */
[----:B---3--:R-:W-:Y:S01]  /*28b0*/  DADD R12, R14, -R12 ;  /* 0x000000000e0c7229 */ /* 0x008fe2000000080c */
[----:B------:R-:W-:-:S04]  /*28c0*/  IMAD.IADD R15, R32, 0x1, R9 ;  /* 0x00000001200f7824 */ /* 0x000fc800078e0209 */
[----:B------:R-:W-:-:S03]  /*28d0*/  IMAD.WIDE R10, R15, 0x8, R10 ;  /* 0x000000080f0a7825 */ /* 0x000fc600078e020a */
[----:B------:R-:W-:-:S07]  /*28e0*/  DMUL R12, R12, 0.5 ;  /* 0x3fe000000c0c7828 */ /* 0x000fce0000000000 */
[----:B------:R0:W-:Y:S04]  /*28f0*/  STG.E.64 desc[UR6][R16.64], R12 ;  /* 0x0000000c10007986 */ /* 0x0001e8000c101b06 */
[----:B------:R0:W-:Y:S02]  /*2900*/  STG.E.64 desc[UR8][R10.64], R12 ;  /* 0x0000000c0a007986 */ /* 0x0001e4000c101b08 */
.L_x_36:
[----:B------:R-:W-:Y:S05]  /*2910*/  BSYNC.RECONVERGENT B0 ;  /* 0x0000000000007941 */ /* 0x000fea0003800200 */
.L_x_35:
[----:B------:R-:W-:Y:S04]  /*2920*/  BSSY.RECONVERGENT B0, `(.L_x_37) ;  /* 0x0000026000007945 */ /* 0x000fe80003800200 */
[----:B------:R-:W-:Y:S05]  /*2930*/  @P1 BRA `(.L_x_38) ;  /* 0x0000000000901947 */ /* 0x000fea0003800000 */
[----:B0-----:R-:W0:Y:S01]  /*2940*/  LDC.64 R16, c[0x0][0x388] ;  /* 0x0000e200ff107b82 */ /* 0x001e220000000a00 */
[----:B------:R-:W-:Y:S01]  /*2950*/  R2UR UR6, R34 ;  /* 0x00000000220672ca */ /* 0x000fe200000e0000 */
[----:B------:R-:W-:Y:S01]  /*2960*/  IMAD R19, R8, R22, RZ ;  /* 0x0000001608137224 */ /* 0x000fe200078e02ff */
[C---:B------:R-:W-:Y:S01]  /*2970*/  R2UR UR7, R35.reuse ;  /* 0x00000000230772ca */ /* 0x040fe200000e0000 */
[----:B------:R-:W-:Y:S01]  /*2980*/  IMAD.MOV.U32 R10, RZ, RZ, 0x0 ;  /* 0x00000000ff0a7424 */ /* 0x000fe200078e00ff */
[C---:B------:R-:W-:Y:S01]  /*2990*/  R2UR UR8, R34.reuse ;  /* 0x00000000220872ca */ /* 0x040fe200000e0000 */
[----:B------:R-:W-:Y:S01]  /*29a0*/  IMAD.MOV.U32 R11, RZ, RZ, -0x40100000 ;  /* 0xbff00000ff0b7424 */ /* 0x000fe200078e00ff */
[C---:B------:R-:W-:Y:S01]  /*29b0*/  R2UR UR9, R35.reuse ;  /* 0x00000000230972ca */ /* 0x040fe200000e0000 */
[----:B------:R-:W1:Y:S01]  /*29c0*/  LDC.64 R20, c[0x0][0x398] ;  /* 0x0000e600ff147b82 */ /* 0x000e620000000a00 */
[----:B------:R-:W-:Y:S02]  /*29d0*/  R2UR UR10, R34 ;  /* 0x00000000220a72ca */ /* 0x000fe400000e0000 */
[----:B------:R-:W-:-:S02]  /*29e0*/  R2UR UR11, R35 ;  /* 0x00000000230b72ca */ /* 0x000fc400000e0000 */
[----:B------:R-:W-:Y:S02]  /*29f0*/  R2UR UR12, R34 ;  /* 0x00000000220c72ca */ /* 0x000fe400000e0000 */
[----:B------:R-:W-:Y:S01]  /*2a00*/  R2UR UR13, R35 ;  /* 0x00000000230d72ca */ /* 0x000fe200000e0000 */
[----:B------:R-:W2:Y:S01]  /*2a10*/  LDC.64 R14, c[0x0][0x3a0] ;  /* 0x0000e800ff0e7b82 */ /* 0x000ea20000000a00 */
[----:B0-----:R-:W-:-:S04]  /*2a20*/  IMAD.WIDE R18, R19, 0x8, R16 ;  /* 0x0000000813127825 */ /* 0x001fc800078e0210 */
[C---:B------:R-:W-:Y:S01]  /*2a30*/  IMAD.WIDE R16, R8.reuse, 0x8, R16 ;  /* 0x0000000808107825 */ /* 0x040fe200078e0210 */
[----:B------:R-:W-:Y:S03]  /*2a40*/  STG.E.64 desc[UR6][R18.64], R10 ;  /* 0x0000000a12007986 */ /* 0x000fe6000c101b06 */
[--C-:B-1----:R-:W-:Y:S01]  /*2a50*/  IMAD.WIDE R12, R8, 0x8, R20.reuse ;  /* 0x00000008080c7825 */ /* 0x102fe200078e0214 */
[----:B------:R0:W-:Y:S04]  /*2a60*/  STG.E.64 desc[UR8][R16.64], R10 ;  /* 0x0000000a10007986 */ /* 0x0001e8000c101b08 */
[----:B--2---:R-:W-:Y:S04]  /*2a70*/  STG.E desc[UR10][R14.64], R5 ;  /* 0x000000050e007986 */ /* 0x004fe8000c10190a */
[----:B0-----:R-:W2:Y:S01]  /*2a80*/  LDG.E.64 R10, desc[UR12][R12.64] ;  /* 0x0000000c0c0a7981 */ /* 0x001ea2000c1e1b00 */
[----:B------:R-:W-:Y:S01]  /*2a90*/  IMAD.WIDE R20, R9, 0x8, R20 ;  /* 0x0000000809147825 */ /* 0x000fe200078e0214 */
[----:B------:R-:W0:Y:S01]  /*2aa0*/  LDC.64 R16, c[0x0][0x3a0] ;  /* 0x0000e800ff107b82 */ /* 0x000e220000000a00 */
[----:B------:R-:W-:-:S02]  /*2ab0*/  R2UR UR14, R34 ;  /* 0x00000000220e72ca */ /* 0x000fc400000e0000 */
[C---:B------:R-:W-:Y:S02]  /*2ac0*/  R2UR UR15, R35.reuse ;  /* 0x00000000230f72ca */ /* 0x040fe400000e0000 */
[----:B------:R-:W-:Y:S02]  /*2ad0*/  R2UR UR16, R34 ;  /* 0x00000000221072ca */ /* 0x000fe400000e0000 */
[----:B------:R-:W-:Y:S01]  /*2ae0*/  R2UR UR17, R35 ;  /* 0x00000000231172ca */ /* 0x000fe200000e0000 */
[----:B--2---:R-:W-:Y:S04]  /*2af0*/  STG.E.64 desc[UR6][R14.64+0x8], R10 ;  /* 0x0000080a0e007986 */ /* 0x004fe8000c101b06 */
[----:B------:R-:W2:Y:S04]  /*2b00*/  LDG.E.64 R18, desc[UR8][R20.64] ;  /* 0x0000000814127981 */ /* 0x000ea8000c1e1b00 */
[----:B------:R-:W1:Y:S04]  /*2b10*/  LDS.128 R8, [UR4+0x10] ;  /* 0x00001004ff087984 */ /* 0x000e680008000c00 */
[----:B------:R3:W-:Y:S04]  /*2b20*/  STG.E.64 desc[UR8][R14.64+0x18], RZ ;  /* 0x000018ff0e007986 */ /* 0x0007e8000c101b08 */
[----:B-1----:R3:W-:Y:S04]  /*2b30*/  STG.E.64 desc[UR10][R14.64+0x20], R8 ;  /* 0x000020080e007986 */ /* 0x0027e8000c101b0a */
[----:B------:R3:W-:Y:S04]  /*2b40*/  STG.E.64 desc[UR12][R14.64+0x28], R10 ;  /* 0x0000280a0e007986 */ /* 0x0007e8000c101b0c */
[----:B--2---:R3:W-:Y:S04]  /*2b50*/  STG.E.64 desc[UR6][R14.64+0x10], R18 ;  /* 0x000010120e007986 */ /* 0x0047e8000c101b06 */
[----:B0-----:R3:W-:Y:S04]  /*2b60*/  STG.E.64 desc[UR14][R20.64], R16 ;  /* 0x0000001014007986 */ /* 0x0017e8000c101b0e */
[----:B------:R3:W-:Y:S02]  /*2b70*/  STG.E.64 desc[UR16][R12.64], RZ ;  /* 0x000000ff0c007986 */ /* 0x0007e4000c101b10 */
.L_x_38:
[----:B------:R-:W-:Y:S05]  /*2b80*/  BSYNC.RECONVERGENT B0 ;  /* 0x0000000000007941 */ /* 0x000fea0003800200 */
.L_x_37:
[----:B------:R-:W-:Y:S01]  /*2b90*/  BAR.SYNC.DEFER_BLOCKING 0x0 ;  /* 0x0000000000007b1d */ /* 0x000fe20000010000 */
[C---:B------:R-:W-:Y:S01]  /*2ba0*/  ISETP.NE.AND P0, PT, R5.reuse, R4, PT ;  /* 0x000000040500720c */ /* 0x040fe20003f05270 */
[----:B------:R-:W-:-:S12]  /*2bb0*/  VIADD R5, R5, 0x1 ;  /* 0x0000000105057836 */ /* 0x000fd80000000000 */
[----:B------:R-:W-:Y:S05]  /*2bc0*/  @P0 BRA `(.L_x_39) ;  /* 0xffffffd400c40947 */ /* 0x000fea000383ffff */
[----:B------:R-:W-:Y:S05]  /*2bd0*/  EXIT ;  /* 0x000000000000794d */ /* 0x000fea0003800000 */
        .weak           $__internal_0_$__cuda_sm20_div_rn_f64_full
        .type           $__internal_0_$__cuda_sm20_div_rn_f64_full,@function
        .size           $__internal_0_$__cuda_sm20_div_rn_f64_full,(.L_x_46 - $__internal_0_$__cuda_sm20_div_rn_f64_full)
$__internal_0_$__cuda_sm20_div_rn_f64_full:
[C---:B------:R-:W-:Y:S01]  /*2be0*/  FSETP.GEU.AND P0, PT, |R11|.reuse, 1.469367938527859385e-39, PT ;  /* 0x001000000b00780b */ /* 0x040fe20003f0e200 */
[----:B------:R-:W-:Y:S01]  /*2bf0*/  IMAD.MOV.U32 R16, RZ, RZ, 0x1 ;  /* 0x00000001ff107424 */ /* 0x000fe200078e00ff */
[C---:B------:R-:W-:Y:S01]  /*2c00*/  LOP3.LUT R22, R11.reuse, 0x800fffff, RZ, 0xc0, !PT ;  /* 0x800fffff0b167812 */ /* 0x040fe200078ec0ff */
[----:B------:R-:W-:Y:S01]  /*2c10*/  IMAD.MOV.U32 R42, RZ, RZ, 0x1ca00000 ;  /* 0x1ca00000ff2a7424 */ /* 0x000fe200078e00ff */
[----:B------:R-:W-:Y:S01]  /*2c20*/  LOP3.LUT R44, R11, 0x7ff00000, RZ, 0xc0, !PT ;  /* 0x7ff000000b2c7812 */ /* 0x000fe200078ec0ff */
[----:B------:R-:W-:Y:S01]  /*2c30*/  IMAD.MOV.U32 R20, RZ, RZ, R12 ;  /* 0x000000ffff147224 */ /* 0x000fe200078e000c */
[----:B------:R-:W-:Y:S01]  /*2c40*/  LOP3.LUT R23, R22, 0x3ff00000, RZ, 0xfc, !PT ;  /* 0x3ff0000016177812 */ /* 0x000fe200078efcff */
[----:B------:R-:W-:Y:S01]  /*2c50*/  IMAD.MOV.U32 R22, RZ, RZ, R10 ;  /* 0x000000ffff167224 */ /* 0x000fe200078e000a */
[----:B------:R-:W-:-:S04]  /*2c60*/  LOP3.LUT R43, R13, 0x7ff00000, RZ, 0xc0, !PT ;  /* 0x7ff000000d2b7812 */ /* 0x000fc800078ec0ff */
[----:B------:R-:W-:Y:S01]  /*2c70*/  ISETP.GE.U32.AND P2, PT, R43, R44, PT ;  /* 0x0000002c2b00720c */ /* 0x000fe20003f46070 */
[----:B------:R-:W-:Y:S01]  /*2c80*/  @!P0 DMUL R22, R10, 8.98846567431157953865e+307 ;  /* 0x7fe000000a168828 */ /* 0x000fe20000000000 */
[----:B------:R-:W-:Y:S02]  /*2c90*/  IMAD.MOV.U32 R33, RZ, RZ, R43 ;  /* 0x000000ffff217224 */ /* 0x000fe400078e002b */
[----:B------:R-:W-:Y:S02]  /*2ca0*/  SEL R21, R42, 0x63400000, !P2 ;  /* 0x634000002a157807 */ /* 0x000fe40005000000 */
[----:B------:R-:W-:Y:S01]  /*2cb0*/  FSETP.GEU.AND P2, PT, |R13|, 1.469367938527859385e-39, PT ;  /* 0x001000000d00780b */ /* 0x000fe20003f4e200 */
[----:B------:R-:W0:Y:S01]  /*2cc0*/  MUFU.RCP64H R17, R23 ;  /* 0x0000001700117308 */ /* 0x000e220000001800 */
[----:B------:R-:W-:Y:S01]  /*2cd0*/  LOP3.LUT R21, R21, 0x800fffff, R13, 0xf8, !PT ;  /* 0x800fffff15157812 */ /* 0x000fe200078ef80d */
[----:B0-----:R-:W-:-:S08]  /*2ce0*/  DFMA R14, R16, -R22, 1 ;  /* 0x3ff00000100e742b */ /* 0x001fd00000000816 */
[----:B------:R-:W-:-:S08]  /*2cf0*/  DFMA R14, R14, R14, R14 ;  /* 0x0000000e0e0e722b */ /* 0x000fd0000000000e */
[----:B------:R-:W-:-:S08]  /*2d00*/  DFMA R14, R16, R14, R16 ;  /* 0x0000000e100e722b */ /* 0x000fd00000000010 */
[----:B------:R-:W-:-:S08]  /*2d10*/  DFMA R18, R14, -R22, 1 ;  /* 0x3ff000000e12742b */ /* 0x000fd00000000816 */
[----:B------:R-:W-:Y:S01]  /*2d20*/  DFMA R18, R14, R18, R14 ;  /* 0x000000120e12722b */ /* 0x000fe2000000000e */
[----:B------:R-:W-:Y:S10]  /*2d30*/  @P2 BRA `(.L_x_40) ;  /* 0x0000000000202947 */ /* 0x000ff40003800000 */
[----:B------:R-:W-:-:S04]  /*2d40*/  LOP3.LUT R14, R11, 0x7ff00000, RZ, 0xc0, !PT ;  /* 0x7ff000000b0e7812 */ /* 0x000fc800078ec0ff */
[----:B------:R-:W-:Y:S01]  /*2d50*/  ISETP.GE.U32.AND P2, PT, R43, R14, PT ;  /* 0x0000000e2b00720c */ /* 0x000fe20003f46070 */
[----:B------:R-:W-:-:S03]  /*2d60*/  IMAD.MOV.U32 R14, RZ, RZ, RZ ;  /* 0x000000ffff0e7224 */ /* 0x000fc600078e00ff */
[----:B------:R-:W-:-:S04]  /*2d70*/  SEL R15, R42, 0x63400000, !P2 ;  /* 0x634000002a0f7807 */ /* 0x000fc80005000000 */
[----:B------:R-:W-:-:S04]  /*2d80*/  LOP3.LUT R15, R15, 0x80000000, R13, 0xf8, !PT ;  /* 0x800000000f0f7812 */ /* 0x000fc800078ef80d */
[----:B------:R-:W-:-:S06]  /*2d90*/  LOP3.LUT R15, R15, 0x100000, RZ, 0xfc, !PT ;  /* 0x001000000f0f7812 */ /* 0x000fcc00078efcff */
[----:B------:R-:W-:-:S10]  /*2da0*/  DFMA R20, R20, 2, -R14 ;  /* 0x400000001414782b */ /* 0x000fd4000000080e */
[----:B------:R-:W-:-:S07]  /*2db0*/  LOP3.LUT R33, R21, 0x7ff00000, RZ, 0xc0, !PT ;  /* 0x7ff0000015217812 */ /* 0x000fce00078ec0ff */
.L_x_40:
[----:B------:R-:W-:Y:S01]  /*2dc0*/  DMUL R16, R18, R20 ;  /* 0x0000001412107228 */ /* 0x000fe20000000000 */
[----:B------:R-:W-:-:S07]  /*2dd0*/  @!P0 LOP3.LUT R44, R23, 0x7ff00000, RZ, 0xc0, !PT ;  /* 0x7ff00000172c8812 */ /* 0x000fce00078ec0ff */
[----:B------:R-:W-:-:S08]  /*2de0*/  DFMA R14, R16, -R22, R20 ;  /* 0x80000016100e722b */ /* 0x000fd00000000014 */
[----:B------:R-:W-:Y:S01]  /*2df0*/  DFMA R14, R18, R14, R16 ;  /* 0x0000000e120e722b */ /* 0x000fe20000000010 */
[----:B------:R-:W-:-:S05]  /*2e00*/  VIADD R16, R33, 0xffffffff ;  /* 0xffffffff21107836 */ /* 0x000fca0000000000 */
[----:B------:R-:W-:Y:S01]  /*2e10*/  ISETP.GT.U32.AND P0, PT, R16, 0x7feffffe, PT ;  /* 0x7feffffe1000780c */ /* 0x000fe20003f04070 */
[----:B------:R-:W-:-:S05]  /*2e20*/  VIADD R16, R44, 0xffffffff ;  /* 0xffffffff2c107836 */ /* 0x000fca0000000000 */
[----:B------:R-:W-:-:S13]  /*2e30*/  ISETP.GT.U32.OR P0, PT, R16, 0x7feffffe, P0 ;  /* 0x7feffffe1000780c */ /* 0x000fda0000704470 */
[----:B------:R-:W-:Y:S05]  /*2e40*/  @P0 BRA `(.L_x_41) ;  /* 0x00000000006c0947 */ /* 0x000fea0003800000 */
[----:B------:R-:W-:-:S04]  /*2e50*/  LOP3.LUT R16, R11, 0x7ff00000, RZ, 0xc0, !PT ;  /* 0x7ff000000b107812 */ /* 0x000fc800078ec0ff */
[CC--:B------:R-:W-:Y:S02]  /*2e60*/  VIADDMNMX R12, R43.reuse, -R16.reuse, 0xb9600000, !PT ;  /* 0xb96000002b0c7446 */ /* 0x0c0fe40007800910 */
[----:B------:R-:W-:Y:S02]  /*2e70*/  ISETP.GE.U32.AND P0, PT, R43, R16, PT ;  /* 0x000000102b00720c */ /* 0x000fe40003f06070 */
[----:B------:R-:W-:Y:S02]  /*2e80*/  VIMNMX R12, PT, PT, R12, 0x46a00000, PT ;  /* 0x46a000000c0c7848 */ /* 0x000fe40003fe0100 */
[----:B------:R-:W-:-:S05]  /*2e90*/  SEL R13, R42, 0x63400000, !P0 ;  /* 0x634000002a0d7807 */ /* 0x000fca0004000000 */
[----:B------:R-:W-:Y:S02]  /*2ea0*/  IMAD.IADD R18, R12, 0x1, -R13 ;  /* 0x000000010c127824 */ /* 0x000fe400078e0a0d */
[----:B------:R-:W-:Y:S02]  /*2eb0*/  IMAD.MOV.U32 R12, RZ, RZ, RZ ;  /* 0x000000ffff0c7224 */ /* 0x000fe400078e00ff */
[----:B------:R-:W-:-:S06]  /*2ec0*/  VIADD R13, R18, 0x7fe00000 ;  /* 0x7fe00000120d7836 */ /* 0x000fcc0000000000 */
[----:B------:R-:W-:-:S10]  /*2ed0*/  DMUL R16, R14, R12 ;  /* 0x0000000c0e107228 */ /* 0x000fd40000000000 */
[----:B------:R-:W-:-:S13]  /*2ee0*/  FSETP.GTU.AND P0, PT, |R17|, 1.469367938527859385e-39, PT ;  /* 0x001000001100780b */ /* 0x000fda0003f0c200 */
[----:B------:R-:W-:Y:S05]  /*2ef0*/  @P0 BRA `(.L_x_42) ;  /* 0x0000000000940947 */ /* 0x000fea0003800000 */
[----:B------:R-:W-:Y:S01]  /*2f00*/  DFMA R20, R14, -R22, R20 ;  /* 0x800000160e14722b */ /* 0x000fe20000000014 */
[----:B------:R-:W-:-:S09]  /*2f10*/  IMAD.MOV.U32 R12, RZ, RZ, RZ ;  /* 0x000000ffff0c7224 */ /* 0x000fd200078e00ff */
[C---:B------:R-:W-:Y:S02]  /*2f20*/  FSETP.NEU.AND P0, PT, R21.reuse, RZ, PT ;  /* 0x000000ff1500720b */ /* 0x040fe40003f0d000 */
[----:B------:R-:W-:-:S04]  /*2f30*/  LOP3.LUT R19, R21, 0x80000000, R11, 0x48, !PT ;  /* 0x8000000015137812 */ /* 0x000fc800078e480b */
[----:B------:R-:W-:-:S07]  /*2f40*/  LOP3.LUT R13, R19, R13, RZ, 0xfc, !PT ;  /* 0x0000000d130d7212 */ /* 0x000fce00078efcff */
[----:B------:R-:W-:Y:S05]  /*2f50*/  @!P0 BRA `(.L_x_42) ;  /* 0x00000000007c8947 */ /* 0x000fea0003800000 */
[----:B------:R-:W-:Y:S01]  /*2f60*/  IMAD.MOV R11, RZ, RZ, -R18 ;  /* 0x000000ffff0b7224 */ /* 0x000fe200078e0a12 */
[----:B------:R-:W-:Y:S01]  /*2f70*/  DMUL.RP R12, R14, R12 ;  /* 0x0000000c0e0c7228 */ /* 0x000fe20000008000 */
[----:B------:R-:W-:-:S06]  /*2f80*/  IMAD.MOV.U32 R10, RZ, RZ, RZ ;  /* 0x000000ffff0a7224 */ /* 0x000fcc00078e00ff */
[----:B------:R-:W-:-:S03]  /*2f90*/  DFMA R10, R16, -R10, R14 ;  /* 0x8000000a100a722b */ /* 0x000fc6000000000e */
[----:B------:R-:W-:-:S03]  /*2fa0*/  LOP3.LUT R19, R13, R19, RZ, 0x3c, !PT ;  /* 0x000000130d137212 */ /* 0x000fc600078e3cff */
[----:B------:R-:W-:-:S04]  /*2fb0*/  IADD3 R10, PT, PT, -R18, -0x43300000, RZ ;  /* 0xbcd00000120a7810 */ /* 0x000fc80007ffe1ff */
[----:B------:R-:W-:-:S04]  /*2fc0*/  FSETP.NEU.AND P0, PT, |R11|, R10, PT ;  /* 0x0000000a0b00720b */ /* 0x000fc80003f0d200 */
[----:B------:R-:W-:Y:S02]  /*2fd0*/  FSEL R16, R12, R16, !P0 ;  /* 0x000000100c107208 */ /* 0x000fe40004000000 */
[----:B------:R-:W-:Y:S01]  /*2fe0*/  FSEL R17, R19, R17, !P0 ;  /* 0x0000001113117208 */ /* 0x000fe20004000000 */
[----:B------:R-:W-:Y:S06]  /*2ff0*/  BRA `(.L_x_42) ;  /* 0x0000000000547947 */ /* 0x000fec0003800000 */
.L_x_41:
[----:B------:R-:W-:-:S14]  /*3000*/  DSETP.NAN.AND P0, PT, R12, R12, PT ;  /* 0x0000000c0c00722a */ /* 0x000fdc0003f08000 */
[----:B------:R-:W-:Y:S05]  /*3010*/  @P0 BRA `(.L_x_43) ;  /* 0x0000000000440947 */ /* 0x000fea0003800000 */
[----:B------:R-:W-:-:S14]  /*3020*/  DSETP.NAN.AND P0, PT, R10, R10, PT ;  /* 0x0000000a0a00722a */ /* 0x000fdc0003f08000 */
[----:B------:R-:W-:Y:S05]  /*3030*/  @P0 BRA `(.L_x_44) ;  /* 0x0000000000300947 */ /* 0x000fea0003800000 */
[----:B------:R-:W-:Y:S01]  /*3040*/  ISETP.NE.AND P0, PT, R33, R44, PT ;  /* 0x0000002c2100720c */ /* 0x000fe20003f05270 */
[----:B------:R-:W-:Y:S02]  /*3050*/  IMAD.MOV.U32 R16, RZ, RZ, 0x0 ;  /* 0x00000000ff107424 */ /* 0x000fe400078e00ff */
[----:B------:R-:W-:-:S10]  /*3060*/  IMAD.MOV.U32 R17, RZ, RZ, -0x80000 ;  /* 0xfff80000ff117424 */ /* 0x000fd400078e00ff */
[----:B------:R-:W-:Y:S05]  /*3070*/  @!P0 BRA `(.L_x_42) ;  /* 0x0000000000348947 */ /* 0x000fea0003800000 */
[----:B------:R-:W-:Y:S02]  /*3080*/  ISETP.NE.AND P0, PT, R33, 0x7ff00000, PT ;  /* 0x7ff000002100780c */ /* 0x000fe40003f05270 */
[----:B------:R-:W-:Y:S02]  /*3090*/  LOP3.LUT R17, R13, 0x80000000, R11, 0x48, !PT ;  /* 0x800000000d117812 */ /* 0x000fe400078e480b */
[----:B------:R-:W-:-:S13]  /*30a0*/  ISETP.EQ.OR P0, PT, R44, RZ, !P0 ;  /* 0x000000ff2c00720c */ /* 0x000fda0004702670 */
[----:B------:R-:W-:Y:S01]  /*30b0*/  @P0 LOP3.LUT R10, R17, 0x7ff00000, RZ, 0xfc, !PT ;  /* 0x7ff00000110a0812 */ /* 0x000fe200078efcff */
[----:B------:R-:W-:Y:S02]  /*30c0*/  @!P0 IMAD.MOV.U32 R16, RZ, RZ, RZ ;  /* 0x000000ffff108224 */ /* 0x000fe400078e00ff */
[----:B------:R-:W-:Y:S02]  /*30d0*/  @P0 IMAD.MOV.U32 R16, RZ, RZ, RZ ;  /* 0x000000ffff100224 */ /* 0x000fe400078e00ff */
[----:B------:R-:W-:Y:S01]  /*30e0*/  @P0 IMAD.MOV.U32 R17, RZ, RZ, R10 ;  /* 0x000000ffff110224 */ /* 0x000fe200078e000a */
[----:B------:R-:W-:Y:S06]  /*30f0*/  BRA `(.L_x_42) ;  /* 0x0000000000147947 */ /* 0x000fec0003800000 */
.L_x_44:
[----:B------:R-:W-:Y:S01]  /*3100*/  LOP3.LUT R17, R11, 0x80000, RZ, 0xfc, !PT ;  /* 0x000800000b117812 */ /* 0x000fe200078efcff */
[----:B------:R-:W-:Y:S01]  /*3110*/  IMAD.MOV.U32 R16, RZ, RZ, R10 ;  /* 0x000000ffff107224 */ /* 0x000fe200078e000a */
[----:B------:R-:W-:Y:S06]  /*3120*/  BRA `(.L_x_42) ;  /* 0x0000000000087947 */ /* 0x000fec0003800000 */
.L_x_43:
[----:B------:R-:W-:Y:S01]  /*3130*/  LOP3.LUT R17, R13, 0x80000, RZ, 0xfc, !PT ;  /* 0x000800000d117812 */ /* 0x000fe200078efcff */
[----:B------:R-:W-:-:S07]  /*3140*/  IMAD.MOV.U32 R16, RZ, RZ, R12 ;  /* 0x000000ffff107224 */ /* 0x000fce00078e000c */
.L_x_42:
[----:B------:R-:W-:Y:S02]  /*3150*/  IMAD.MOV.U32 R10, RZ, RZ, R45 ;  /* 0x000000ffff0a7224 */ /* 0x000fe400078e002d */
[----:B------:R-:W-:Y:S02]  /*3160*/  IMAD.MOV.U32 R11, RZ, RZ, 0x0 ;  /* 0x00000000ff0b7424 */ /* 0x000fe400078e00ff */
[----:B------:R-:W-:Y:S02]  /*3170*/  IMAD.MOV.U32 R14, RZ, RZ, R16 ;  /* 0x000000ffff0e7224 */ /* 0x000fe400078e0010 */
[----:B------:R-:W-:Y:S01]  /*3180*/  IMAD.MOV.U32 R15, RZ, RZ, R17 ;  /* 0x000000ffff0f7224 */ /* 0x000fe200078e0011 */
[----:B------:R-:W-:Y:S06]  /*3190*/  RET.REL.NODEC R10 `(_Z6gpu_njiPdS_PP4nodeS1_) ;  /* 0xffffffcc0a987950 */ /* 0x000fec0003c3ffff */
.L_x_45:
[----:B------:R-:W-:-:S00]  /*31a0*/  BRA `(.L_x_45) ;  /* 0xfffffffc00fc7947 */ /* 0x000fc0000383ffff */
[----:B------:R-:W-:-:S00]  /*31b0*/  NOP ;  /* 0x0000000000007918 */ /* 0x000fc00000000000 */
        /* <DEDUP_REMOVED lines=12> */
.L_x_46:


//--------------------- .nv.global.init           --------------------------
	.section	.nv.global.init,"aw",@progbits
.nv.global.init:
	.type		$str,@object
	.size		$str,(.L_0 - $str)
$str:
        /*0000*/ 	.byte	0x45, 0x6e, 0x74, 0x65, 0x72, 0x65, 0x64, 0x20, 0x74, 0x68, 0x65, 0x20, 0x47, 0x50, 0x55, 0x0a
        /*0010*/ 	.byte	0x00
.L_0:


//--------------------- .nv.shared._Z6gpu_njiPdS_PP4nodeS1_ --------------------------
	.section	.nv.shared._Z6gpu_njiPdS_PP4nodeS1_,"aw",@nobits
	.sectionflags	@""
	.align	8
.nv.shared._Z6gpu_njiPdS_PP4nodeS1_:
	.zero		1568


//--------------------- .nv.shared.reserved.0     --------------------------
	.section	.nv.shared.reserved.0,"aw",@nobits
	.weak		__nv_reservedSMEM_offset_0_alias
	.size		__nv_reservedSMEM_offset_0_alias, 0, 64
	.other		__nv_reservedSMEM_offset_0_alias,@"STO_CUDA_RESERVED_SHARED STV_DEFAULT"
__nv_reservedSMEM_offset_0_alias:
	.zero		0
	.zero		64


//--------------------- .nv.constant0._Z6gpu_njiPdS_PP4nodeS1_ --------------------------
	.section	.nv.constant0._Z6gpu_njiPdS_PP4nodeS1_,"a",@progbits
	.sectionflags	@""
	.align	4
.nv.constant0._Z6gpu_njiPdS_PP4nodeS1_:
	.zero		936


//--------------------- SYMBOLS --------------------------

	.type		.nv.reservedSmem.offset0,@object
	.size		.nv.reservedSmem.offset0,0x4
	.type		.nv.reservedSmem.cap,@object
	.size		.nv.reservedSmem.cap,0x4
	.type		vprintf,@function
